//
// Generated by NVIDIA NVVM Compiler
//
// Compiler Build ID: CL-36424714
// Cuda compilation tools, release 13.0, V13.0.88
// Based on NVVM 20.0.0
//

.version 9.0
.target sm_100
.address_size 64

	// .globl	cora_wave_batch_f32
.extern .shared .align 16 .b8 shared_weights[];

.visible .entry cora_wave_batch_f32(
	.param .u64 .ptr .align 1 cora_wave_batch_f32_param_0,
	.param .u64 .ptr .align 1 cora_wave_batch_f32_param_1,
	.param .u64 .ptr .align 1 cora_wave_batch_f32_param_2,
	.param .u64 .ptr .align 1 cora_wave_batch_f32_param_3,
	.param .u32 cora_wave_batch_f32_param_4,
	.param .u32 cora_wave_batch_f32_param_5,
	.param .u32 cora_wave_batch_f32_param_6,
	.param .u32 cora_wave_batch_f32_param_7,
	.param .u64 .ptr .align 1 cora_wave_batch_f32_param_8
)
{
	.reg .pred 	%p<13>;
	.reg .b32 	%r<51>;
	.reg .b32 	%f<69>;
	.reg .b64 	%rd<24>;

	ld.param.u64 	%rd11, [cora_wave_batch_f32_param_0];
	ld.param.u64 	%rd7, [cora_wave_batch_f32_param_1];
	ld.param.u64 	%rd8, [cora_wave_batch_f32_param_2];
	ld.param.u64 	%rd9, [cora_wave_batch_f32_param_3];
	ld.param.u32 	%r28, [cora_wave_batch_f32_param_4];
	ld.param.u32 	%r29, [cora_wave_batch_f32_param_5];
	ld.param.u32 	%r31, [cora_wave_batch_f32_param_6];
	ld.param.u32 	%r30, [cora_wave_batch_f32_param_7];
	ld.param.u64 	%rd10, [cora_wave_batch_f32_param_8];
	cvta.to.global.u64 	%rd1, %rd11;
	mov.u32 	%r1, %ctaid.y;
	setp.ge.s32 	%p1, %r1, %r31;
	@%p1 bra 	$L__BB0_17;
	cvta.to.global.u64 	%rd12, %rd8;
	mul.wide.u32 	%rd13, %r1, 4;
	add.s64 	%rd14, %rd12, %rd13;
	ld.global.nc.u32 	%r2, [%rd14];
	setp.lt.s32 	%p2, %r2, 1;
	@%p2 bra 	$L__BB0_17;
	mov.u32 	%r3, %tid.x;
	setp.ge.u32 	%p3, %r3, %r2;
	@%p3 bra 	$L__BB0_5;
	mul.lo.s32 	%r4, %r28, %r1;
	mov.u32 	%r5, %ntid.x;
	cvta.to.global.u64 	%rd2, %rd7;
	mov.u32 	%r34, shared_weights;
	mov.u32 	%r45, %r3;
$L__BB0_4:
	add.s32 	%r32, %r45, %r4;
	mul.wide.s32 	%rd15, %r32, 4;
	add.s64 	%rd16, %rd2, %rd15;
	ld.global.nc.f32 	%f16, [%rd16];
	shl.b32 	%r33, %r45, 2;
	add.s32 	%r35, %r34, %r33;
	st.shared.f32 	[%r35], %f16;
	add.s32 	%r45, %r45, %r5;
	setp.lt.s32 	%p4, %r45, %r2;
	@%p4 bra 	$L__BB0_4;
$L__BB0_5:
	bar.sync 	0;
	add.s32 	%r8, %r30, -1;
	mov.u32 	%r36, %ctaid.x;
	mov.u32 	%r9, %ntid.x;
	mad.lo.s32 	%r46, %r36, %r9, %r3;
	setp.ge.s32 	%p5, %r46, %r29;
	@%p5 bra 	$L__BB0_17;
	cvta.to.global.u64 	%rd17, %rd9;
	add.s64 	%rd3, %rd17, %rd13;
	and.b32  	%r11, %r2, 3;
	and.b32  	%r12, %r2, 2147483644;
	neg.s32 	%r13, %r12;
	add.s64 	%rd4, %rd1, 8;
	cvta.to.global.u64 	%rd5, %rd10;
	mov.u32 	%r37, %nctaid.x;
	mul.lo.s32 	%r14, %r37, %r9;
	mul.lo.s32 	%r15, %r29, %r1;
	add.s32 	%r16, %r8, %r2;
$L__BB0_7:
	setp.lt.s32 	%p6, %r46, %r16;
	mov.f32 	%f68, 0f7FFFFFFF;
	@%p6 bra 	$L__BB0_16;
	setp.lt.u32 	%p7, %r2, 4;
	sub.s32 	%r39, %r46, %r2;
	add.s32 	%r18, %r39, 1;
	mov.f32 	%f65, 0f00000000;
	mov.b32 	%r50, 0;
	mov.f32 	%f67, %f65;
	@%p7 bra 	$L__BB0_11;
	mov.f32 	%f65, 0f00000000;
	mov.u32 	%r48, shared_weights;
	mov.u32 	%r47, %r18;
	mov.u32 	%r49, %r13;
$L__BB0_10:
	.pragma "nounroll";
	mul.wide.s32 	%rd19, %r47, 4;
	add.s64 	%rd20, %rd4, %rd19;
	ld.global.nc.f32 	%f21, [%rd20+-8];
	ld.shared.v4.f32 	{%f22, %f23, %f24, %f25}, [%r48];
	fma.rn.f32 	%f26, %f21, %f22, 0f00000000;
	sub.f32 	%f27, %f26, %f65;
	add.f32 	%f28, %f67, %f27;
	sub.f32 	%f29, %f28, %f67;
	sub.f32 	%f30, %f29, %f27;
	ld.global.nc.f32 	%f31, [%rd20+-4];
	fma.rn.f32 	%f32, %f31, %f23, 0f00000000;
	sub.f32 	%f33, %f32, %f30;
	add.f32 	%f34, %f28, %f33;
	sub.f32 	%f35, %f34, %f28;
	sub.f32 	%f36, %f35, %f33;
	ld.global.nc.f32 	%f37, [%rd20];
	fma.rn.f32 	%f38, %f37, %f24, 0f00000000;
	sub.f32 	%f39, %f38, %f36;
	add.f32 	%f40, %f34, %f39;
	sub.f32 	%f41, %f40, %f34;
	sub.f32 	%f42, %f41, %f39;
	ld.global.nc.f32 	%f43, [%rd20+4];
	fma.rn.f32 	%f44, %f43, %f25, 0f00000000;
	sub.f32 	%f45, %f44, %f42;
	add.f32 	%f67, %f40, %f45;
	sub.f32 	%f46, %f67, %f40;
	sub.f32 	%f65, %f46, %f45;
	add.s32 	%r49, %r49, 4;
	add.s32 	%r48, %r48, 16;
	add.s32 	%r47, %r47, 4;
	setp.ne.s32 	%p8, %r49, 0;
	mov.u32 	%r50, %r12;
	@%p8 bra 	$L__BB0_10;
$L__BB0_11:
	setp.eq.s32 	%p9, %r11, 0;
	@%p9 bra 	$L__BB0_15;
	setp.eq.s32 	%p10, %r11, 1;
	add.s32 	%r41, %r18, %r50;
	mul.wide.s32 	%rd21, %r41, 4;
	add.s64 	%rd6, %rd1, %rd21;
	ld.global.nc.f32 	%f47, [%rd6];
	shl.b32 	%r42, %r50, 2;
	mov.u32 	%r43, shared_weights;
	add.s32 	%r26, %r43, %r42;
	ld.shared.f32 	%f48, [%r26];
	fma.rn.f32 	%f49, %f47, %f48, 0f00000000;
	sub.f32 	%f50, %f49, %f65;
	add.f32 	%f8, %f67, %f50;
	sub.f32 	%f51, %f8, %f67;
	sub.f32 	%f9, %f51, %f50;
	mov.f32 	%f67, %f8;
	@%p10 bra 	$L__BB0_15;
	setp.eq.s32 	%p11, %r11, 2;
	ld.global.nc.f32 	%f52, [%rd6+4];
	ld.shared.f32 	%f53, [%r26+4];
	fma.rn.f32 	%f54, %f52, %f53, 0f00000000;
	sub.f32 	%f55, %f54, %f9;
	add.f32 	%f67, %f8, %f55;
	sub.f32 	%f56, %f67, %f8;
	sub.f32 	%f11, %f56, %f55;
	@%p11 bra 	$L__BB0_15;
	ld.global.nc.f32 	%f57, [%rd6+8];
	ld.shared.f32 	%f58, [%r26+8];
	fma.rn.f32 	%f59, %f57, %f58, 0f00000000;
	sub.f32 	%f60, %f59, %f11;
	add.f32 	%f67, %f67, %f60;
$L__BB0_15:
	ld.global.nc.f32 	%f61, [%rd3];
	mul.rn.f32 	%f68, %f67, %f61;
$L__BB0_16:
	add.s32 	%r44, %r46, %r15;
	mul.wide.s32 	%rd22, %r44, 4;
	add.s64 	%rd23, %rd5, %rd22;
	st.global.f32 	[%rd23], %f68;
	add.s32 	%r46, %r46, %r14;
	setp.lt.s32 	%p12, %r46, %r29;
	@%p12 bra 	$L__BB0_7;
$L__BB0_17:
	ret;

}
	// .globl	cora_wave_batch_wma_from_y_f32
.visible .entry cora_wave_batch_wma_from_y_f32(
	.param .u64 .ptr .align 1 cora_wave_batch_wma_from_y_f32_param_0,
	.param .u64 .ptr .align 1 cora_wave_batch_wma_from_y_f32_param_1,
	.param .u64 .ptr .align 1 cora_wave_batch_wma_from_y_f32_param_2,
	.param .u32 cora_wave_batch_wma_from_y_f32_param_3,
	.param .u32 cora_wave_batch_wma_from_y_f32_param_4,
	.param .u64 .ptr .align 1 cora_wave_batch_wma_from_y_f32_param_5
)
{
	.reg .pred 	%p<17>;
	.reg .b32 	%r<80>;
	.reg .b32 	%f<47>;
	.reg .b64 	%rd<33>;

	ld.param.u64 	%rd7, [cora_wave_batch_wma_from_y_f32_param_0];
	ld.param.u64 	%rd5, [cora_wave_batch_wma_from_y_f32_param_1];
	ld.param.u64 	%rd6, [cora_wave_batch_wma_from_y_f32_param_2];
	ld.param.u32 	%r38, [cora_wave_batch_wma_from_y_f32_param_3];
	ld.param.u32 	%r39, [cora_wave_batch_wma_from_y_f32_param_4];
	ld.param.u64 	%rd8, [cora_wave_batch_wma_from_y_f32_param_5];
	cvta.to.global.u64 	%rd1, %rd7;
	cvta.to.global.u64 	%rd2, %rd8;
	mov.u32 	%r1, %ctaid.y;
	setp.ge.s32 	%p1, %r1, %r39;
	@%p1 bra 	$L__BB1_21;
	cvta.to.global.u64 	%rd9, %rd5;
	mul.wide.u32 	%rd10, %r1, 4;
	add.s64 	%rd11, %rd9, %rd10;
	ld.global.nc.u32 	%r2, [%rd11];
	setp.gt.s32 	%p2, %r2, 1;
	@%p2 bra 	$L__BB1_9;
	mul.lo.s32 	%r3, %r38, %r1;
	mov.u32 	%r55, %ctaid.x;
	mov.u32 	%r56, %ntid.x;
	mov.u32 	%r57, %tid.x;
	mad.lo.s32 	%r73, %r55, %r56, %r57;
	mov.u32 	%r58, %nctaid.x;
	mul.lo.s32 	%r5, %r58, %r56;
	setp.ge.s32 	%p11, %r73, %r38;
	@%p11 bra 	$L__BB1_21;
	add.s32 	%r59, %r73, %r5;
	max.s32 	%r60, %r38, %r59;
	setp.lt.s32 	%p12, %r59, %r38;
	selp.u32 	%r61, 1, 0, %p12;
	add.s32 	%r62, %r59, %r61;
	sub.s32 	%r63, %r60, %r62;
	div.u32 	%r64, %r63, %r5;
	add.s32 	%r6, %r64, %r61;
	and.b32  	%r65, %r6, 3;
	setp.eq.s32 	%p13, %r65, 3;
	@%p13 bra 	$L__BB1_6;
	add.s32 	%r71, %r73, %r3;
	add.s32 	%r66, %r6, 1;
	and.b32  	%r67, %r66, 3;
	neg.s32 	%r70, %r67;
$L__BB1_5:
	.pragma "nounroll";
	mul.wide.s32 	%rd20, %r71, 4;
	add.s64 	%rd21, %rd2, %rd20;
	add.s64 	%rd22, %rd1, %rd20;
	ld.global.nc.f32 	%f37, [%rd22];
	st.global.f32 	[%rd21], %f37;
	add.s32 	%r73, %r73, %r5;
	add.s32 	%r71, %r71, %r5;
	add.s32 	%r70, %r70, 1;
	setp.ne.s32 	%p14, %r70, 0;
	@%p14 bra 	$L__BB1_5;
$L__BB1_6:
	setp.lt.u32 	%p15, %r6, 3;
	@%p15 bra 	$L__BB1_21;
	mul.wide.s32 	%rd26, %r5, 4;
	shl.b32 	%r69, %r5, 2;
$L__BB1_8:
	add.s32 	%r68, %r73, %r3;
	mul.wide.s32 	%rd23, %r68, 4;
	add.s64 	%rd24, %rd1, %rd23;
	ld.global.nc.f32 	%f38, [%rd24];
	add.s64 	%rd25, %rd2, %rd23;
	st.global.f32 	[%rd25], %f38;
	add.s64 	%rd27, %rd24, %rd26;
	ld.global.nc.f32 	%f39, [%rd27];
	add.s64 	%rd28, %rd25, %rd26;
	st.global.f32 	[%rd28], %f39;
	add.s64 	%rd29, %rd27, %rd26;
	ld.global.nc.f32 	%f40, [%rd29];
	add.s64 	%rd30, %rd28, %rd26;
	st.global.f32 	[%rd30], %f40;
	add.s64 	%rd31, %rd29, %rd26;
	ld.global.nc.f32 	%f41, [%rd31];
	add.s64 	%rd32, %rd30, %rd26;
	st.global.f32 	[%rd32], %f41;
	add.s32 	%r73, %r69, %r73;
	setp.lt.s32 	%p16, %r73, %r38;
	@%p16 bra 	$L__BB1_8;
	bra.uni 	$L__BB1_21;
$L__BB1_9:
	cvt.rn.f32.u32 	%f12, %r2;
	add.f32 	%f13, %f12, 0f3F800000;
	mul.f32 	%f14, %f13, %f12;
	mov.f32 	%f15, 0f40000000;
	div.rn.f32 	%f1, %f15, %f14;
	cvta.to.global.u64 	%rd12, %rd6;
	add.s64 	%rd14, %rd12, %rd10;
	ld.global.nc.u32 	%r18, [%rd14];
	mul.lo.s32 	%r19, %r38, %r1;
	mov.u32 	%r40, %ctaid.x;
	mov.u32 	%r20, %ntid.x;
	mov.u32 	%r41, %tid.x;
	mad.lo.s32 	%r75, %r40, %r20, %r41;
	setp.ge.s32 	%p3, %r75, %r38;
	@%p3 bra 	$L__BB1_21;
	sub.s32 	%r42, %r19, %r2;
	add.s32 	%r22, %r42, 1;
	and.b32  	%r23, %r2, 3;
	and.b32  	%r24, %r2, 2147483644;
	neg.s32 	%r25, %r24;
	add.s64 	%rd3, %rd1, 8;
	mov.u32 	%r43, %nctaid.x;
	mul.lo.s32 	%r26, %r43, %r20;
	add.s32 	%r44, %r2, %r18;
	add.s32 	%r27, %r44, -1;
$L__BB1_11:
	setp.lt.s32 	%p4, %r75, %r27;
	mov.f32 	%f46, 0f7FFFFFFF;
	@%p4 bra 	$L__BB1_20;
	setp.lt.u32 	%p5, %r2, 4;
	add.s32 	%r29, %r22, %r75;
	mov.f32 	%f45, 0f00000000;
	mov.b32 	%r79, 0;
	@%p5 bra 	$L__BB1_15;
	mov.f32 	%f45, 0f00000000;
	mov.b32 	%r77, 2;
	mov.u32 	%r76, %r29;
	mov.u32 	%r78, %r25;
$L__BB1_14:
	.pragma "nounroll";
	mul.wide.s32 	%rd15, %r76, 4;
	add.s64 	%rd16, %rd3, %rd15;
	ld.global.nc.f32 	%f20, [%rd16+-8];
	add.s32 	%r47, %r77, -1;
	cvt.rn.f32.u32 	%f21, %r47;
	fma.rn.f32 	%f22, %f20, %f21, %f45;
	ld.global.nc.f32 	%f23, [%rd16+-4];
	add.s32 	%r48, %r77, 2;
	cvt.rn.f32.u32 	%f24, %r77;
	fma.rn.f32 	%f25, %f23, %f24, %f22;
	ld.global.nc.f32 	%f26, [%rd16];
	add.s32 	%r49, %r77, 1;
	cvt.rn.f32.u32 	%f27, %r49;
	fma.rn.f32 	%f28, %f26, %f27, %f25;
	ld.global.nc.f32 	%f29, [%rd16+4];
	cvt.rn.f32.u32 	%f30, %r48;
	fma.rn.f32 	%f45, %f29, %f30, %f28;
	add.s32 	%r78, %r78, 4;
	add.s32 	%r77, %r77, 4;
	add.s32 	%r76, %r76, 4;
	setp.ne.s32 	%p6, %r78, 0;
	mov.u32 	%r79, %r24;
	@%p6 bra 	$L__BB1_14;
$L__BB1_15:
	setp.eq.s32 	%p7, %r23, 0;
	@%p7 bra 	$L__BB1_19;
	setp.eq.s32 	%p8, %r23, 1;
	add.s32 	%r50, %r29, %r79;
	mul.wide.s32 	%rd17, %r50, 4;
	add.s64 	%rd4, %rd1, %rd17;
	ld.global.nc.f32 	%f31, [%rd4];
	add.s32 	%r51, %r79, 1;
	cvt.rn.f32.u32 	%f32, %r51;
	fma.rn.f32 	%f45, %f31, %f32, %f45;
	@%p8 bra 	$L__BB1_19;
	setp.eq.s32 	%p9, %r23, 2;
	ld.global.nc.f32 	%f33, [%rd4+4];
	add.s32 	%r52, %r79, 2;
	cvt.rn.f32.u32 	%f34, %r52;
	fma.rn.f32 	%f45, %f33, %f34, %f45;
	@%p9 bra 	$L__BB1_19;
	ld.global.nc.f32 	%f35, [%rd4+8];
	add.s32 	%r53, %r79, 3;
	cvt.rn.f32.u32 	%f36, %r53;
	fma.rn.f32 	%f45, %f35, %f36, %f45;
$L__BB1_19:
	mul.f32 	%f46, %f1, %f45;
$L__BB1_20:
	add.s32 	%r54, %r75, %r19;
	mul.wide.s32 	%rd18, %r54, 4;
	add.s64 	%rd19, %rd2, %rd18;
	st.global.f32 	[%rd19], %f46;
	add.s32 	%r75, %r75, %r26;
	setp.lt.s32 	%p10, %r75, %r38;
	@%p10 bra 	$L__BB1_11;
$L__BB1_21:
	ret;

}
	// .globl	cora_wave_multi_series_one_param_time_major_f32
.visible .entry cora_wave_multi_series_one_param_time_major_f32(
	.param .u64 .ptr .align 1 cora_wave_multi_series_one_param_time_major_f32_param_0,
	.param .u64 .ptr .align 1 cora_wave_multi_series_one_param_time_major_f32_param_1,
	.param .u32 cora_wave_multi_series_one_param_time_major_f32_param_2,
	.param .f32 cora_wave_multi_series_one_param_time_major_f32_param_3,
	.param .u32 cora_wave_multi_series_one_param_time_major_f32_param_4,
	.param .u32 cora_wave_multi_series_one_param_time_major_f32_param_5,
	.param .u64 .ptr .align 1 cora_wave_multi_series_one_param_time_major_f32_param_6,
	.param .u64 .ptr .align 1 cora_wave_multi_series_one_param_time_major_f32_param_7
)
{
	.reg .pred 	%p<11>;
	.reg .b32 	%r<39>;
	.reg .b32 	%f<66>;
	.reg .b64 	%rd<32>;

	ld.param.u64 	%rd12, [cora_wave_multi_series_one_param_time_major_f32_param_0];
	ld.param.u64 	%rd13, [cora_wave_multi_series_one_param_time_major_f32_param_1];
	ld.param.u32 	%r20, [cora_wave_multi_series_one_param_time_major_f32_param_2];
	ld.param.u32 	%r21, [cora_wave_multi_series_one_param_time_major_f32_param_4];
	ld.param.u32 	%r22, [cora_wave_multi_series_one_param_time_major_f32_param_5];
	ld.param.u64 	%rd11, [cora_wave_multi_series_one_param_time_major_f32_param_6];
	ld.param.u64 	%rd14, [cora_wave_multi_series_one_param_time_major_f32_param_7];
	cvta.to.global.u64 	%rd1, %rd13;
	cvta.to.global.u64 	%rd2, %rd12;
	cvta.to.global.u64 	%rd3, %rd14;
	setp.lt.s32 	%p1, %r20, 1;
	@%p1 bra 	$L__BB2_15;
	mov.u32 	%r1, %ctaid.y;
	setp.ge.s32 	%p2, %r1, %r21;
	@%p2 bra 	$L__BB2_15;
	cvta.to.global.u64 	%rd15, %rd11;
	mul.wide.u32 	%rd16, %r1, 4;
	add.s64 	%rd17, %rd15, %rd16;
	ld.global.nc.u32 	%r2, [%rd17];
	mov.u32 	%r23, %ctaid.x;
	mov.u32 	%r3, %ntid.x;
	mov.u32 	%r24, %tid.x;
	mad.lo.s32 	%r35, %r23, %r3, %r24;
	setp.ge.s32 	%p3, %r35, %r22;
	@%p3 bra 	$L__BB2_15;
	and.b32  	%r5, %r20, 3;
	and.b32  	%r6, %r20, 2147483644;
	neg.s32 	%r7, %r6;
	shl.b32 	%r8, %r21, 2;
	mov.u32 	%r25, %nctaid.x;
	mul.lo.s32 	%r9, %r25, %r3;
	add.s32 	%r26, %r20, %r2;
	add.s32 	%r10, %r26, -1;
	mul.wide.s32 	%rd9, %r21, 4;
	add.s64 	%rd4, %rd1, 8;
$L__BB2_4:
	mad.lo.s32 	%r12, %r35, %r21, %r1;
	setp.ge.s32 	%p4, %r35, %r10;
	@%p4 bra 	$L__BB2_6;
	mul.wide.s32 	%rd29, %r12, 4;
	add.s64 	%rd30, %rd3, %rd29;
	mov.b32 	%r34, 2147483647;
	st.global.u32 	[%rd30], %r34;
	bra.uni 	$L__BB2_14;
$L__BB2_6:
	setp.lt.u32 	%p5, %r20, 4;
	mov.f32 	%f63, 0f00000000;
	mov.b32 	%r38, 0;
	mov.f32 	%f65, %f63;
	@%p5 bra 	$L__BB2_9;
	sub.s32 	%r28, %r35, %r20;
	mad.lo.s32 	%r29, %r21, %r28, %r21;
	add.s32 	%r36, %r1, %r29;
	mov.f32 	%f63, 0f00000000;
	mov.u64 	%rd31, %rd4;
	mov.u32 	%r37, %r7;
$L__BB2_8:
	.pragma "nounroll";
	mul.wide.s32 	%rd18, %r36, 4;
	add.s64 	%rd19, %rd2, %rd18;
	ld.global.nc.f32 	%f18, [%rd19];
	ld.global.nc.f32 	%f19, [%rd31+-8];
	fma.rn.f32 	%f20, %f18, %f19, 0f00000000;
	sub.f32 	%f21, %f20, %f63;
	add.f32 	%f22, %f65, %f21;
	sub.f32 	%f23, %f22, %f65;
	sub.f32 	%f24, %f23, %f21;
	add.s64 	%rd21, %rd19, %rd9;
	ld.global.nc.f32 	%f25, [%rd21];
	ld.global.nc.f32 	%f26, [%rd31+-4];
	fma.rn.f32 	%f27, %f25, %f26, 0f00000000;
	sub.f32 	%f28, %f27, %f24;
	add.f32 	%f29, %f22, %f28;
	sub.f32 	%f30, %f29, %f22;
	sub.f32 	%f31, %f30, %f28;
	add.s64 	%rd22, %rd21, %rd9;
	ld.global.nc.f32 	%f32, [%rd22];
	ld.global.nc.f32 	%f33, [%rd31];
	fma.rn.f32 	%f34, %f32, %f33, 0f00000000;
	sub.f32 	%f35, %f34, %f31;
	add.f32 	%f36, %f29, %f35;
	sub.f32 	%f37, %f36, %f29;
	sub.f32 	%f38, %f37, %f35;
	add.s64 	%rd23, %rd22, %rd9;
	ld.global.nc.f32 	%f39, [%rd23];
	ld.global.nc.f32 	%f40, [%rd31+4];
	fma.rn.f32 	%f41, %f39, %f40, 0f00000000;
	sub.f32 	%f42, %f41, %f38;
	add.f32 	%f65, %f36, %f42;
	sub.f32 	%f43, %f65, %f36;
	sub.f32 	%f63, %f43, %f42;
	add.s32 	%r37, %r37, 4;
	add.s64 	%rd31, %rd31, 16;
	add.s32 	%r36, %r36, %r8;
	setp.ne.s32 	%p6, %r37, 0;
	mov.u32 	%r38, %r6;
	@%p6 bra 	$L__BB2_8;
$L__BB2_9:
	setp.eq.s32 	%p7, %r5, 0;
	@%p7 bra 	$L__BB2_13;
	setp.eq.s32 	%p8, %r5, 1;
	sub.s32 	%r30, %r35, %r20;
	add.s32 	%r31, %r30, %r38;
	mad.lo.s32 	%r32, %r21, %r31, %r21;
	add.s32 	%r33, %r32, %r1;
	mul.wide.s32 	%rd24, %r33, 4;
	add.s64 	%rd7, %rd2, %rd24;
	ld.global.nc.f32 	%f44, [%rd7];
	mul.wide.u32 	%rd25, %r38, 4;
	add.s64 	%rd8, %rd1, %rd25;
	ld.global.nc.f32 	%f45, [%rd8];
	fma.rn.f32 	%f46, %f44, %f45, 0f00000000;
	sub.f32 	%f47, %f46, %f63;
	add.f32 	%f8, %f65, %f47;
	sub.f32 	%f48, %f8, %f65;
	sub.f32 	%f9, %f48, %f47;
	mov.f32 	%f65, %f8;
	@%p8 bra 	$L__BB2_13;
	setp.eq.s32 	%p9, %r5, 2;
	add.s64 	%rd10, %rd7, %rd9;
	ld.global.nc.f32 	%f49, [%rd10];
	ld.global.nc.f32 	%f50, [%rd8+4];
	fma.rn.f32 	%f51, %f49, %f50, 0f00000000;
	sub.f32 	%f52, %f51, %f9;
	add.f32 	%f65, %f8, %f52;
	sub.f32 	%f53, %f65, %f8;
	sub.f32 	%f11, %f53, %f52;
	@%p9 bra 	$L__BB2_13;
	add.s64 	%rd26, %rd10, %rd9;
	ld.global.nc.f32 	%f54, [%rd26];
	ld.global.nc.f32 	%f55, [%rd8+8];
	fma.rn.f32 	%f56, %f54, %f55, 0f00000000;
	sub.f32 	%f57, %f56, %f11;
	add.f32 	%f65, %f65, %f57;
$L__BB2_13:
	ld.param.f32 	%f59, [cora_wave_multi_series_one_param_time_major_f32_param_3];
	mul.f32 	%f58, %f59, %f65;
	mul.wide.s32 	%rd27, %r12, 4;
	add.s64 	%rd28, %rd3, %rd27;
	st.global.f32 	[%rd28], %f58;
$L__BB2_14:
	add.s32 	%r35, %r35, %r9;
	setp.lt.s32 	%p10, %r35, %r22;
	@%p10 bra 	$L__BB2_4;
$L__BB2_15:
	ret;

}
	// .globl	cora_wave_ms1p_wma_time_major_f32
.visible .entry cora_wave_ms1p_wma_time_major_f32(
	.param .u64 .ptr .align 1 cora_wave_ms1p_wma_time_major_f32_param_0,
	.param .u32 cora_wave_ms1p_wma_time_major_f32_param_1,
	.param .u32 cora_wave_ms1p_wma_time_major_f32_param_2,
	.param .u32 cora_wave_ms1p_wma_time_major_f32_param_3,
	.param .u64 .ptr .align 1 cora_wave_ms1p_wma_time_major_f32_param_4,
	.param .u64 .ptr .align 1 cora_wave_ms1p_wma_time_major_f32_param_5
)
{
	.reg .pred 	%p<18>;
	.reg .b32 	%r<89>;
	.reg .b32 	%f<44>;
	.reg .b64 	%rd<39>;

	ld.param.u64 	%rd7, [cora_wave_ms1p_wma_time_major_f32_param_0];
	ld.param.u32 	%r39, [cora_wave_ms1p_wma_time_major_f32_param_1];
	ld.param.u32 	%r40, [cora_wave_ms1p_wma_time_major_f32_param_2];
	ld.param.u32 	%r41, [cora_wave_ms1p_wma_time_major_f32_param_3];
	ld.param.u64 	%rd6, [cora_wave_ms1p_wma_time_major_f32_param_4];
	ld.param.u64 	%rd8, [cora_wave_ms1p_wma_time_major_f32_param_5];
	cvta.to.global.u64 	%rd1, %rd7;
	cvta.to.global.u64 	%rd2, %rd8;
	setp.gt.s32 	%p1, %r39, 1;
	@%p1 bra 	$L__BB3_8;
	mov.u32 	%r1, %ctaid.y;
	setp.ge.s32 	%p11, %r1, %r40;
	@%p11 bra 	$L__BB3_22;
	mov.u32 	%r59, %ctaid.x;
	mov.u32 	%r60, %ntid.x;
	mov.u32 	%r61, %tid.x;
	mad.lo.s32 	%r82, %r59, %r60, %r61;
	mov.u32 	%r62, %nctaid.x;
	mul.lo.s32 	%r3, %r62, %r60;
	setp.ge.s32 	%p12, %r82, %r41;
	@%p12 bra 	$L__BB3_22;
	add.s32 	%r63, %r82, %r3;
	max.s32 	%r64, %r41, %r63;
	setp.lt.s32 	%p13, %r63, %r41;
	selp.u32 	%r65, 1, 0, %p13;
	add.s32 	%r66, %r63, %r65;
	sub.s32 	%r67, %r64, %r66;
	div.u32 	%r68, %r67, %r3;
	add.s32 	%r4, %r68, %r65;
	and.b32  	%r69, %r4, 3;
	setp.eq.s32 	%p14, %r69, 3;
	@%p14 bra 	$L__BB3_6;
	mad.lo.s32 	%r80, %r40, %r82, %r1;
	mul.lo.s32 	%r6, %r3, %r40;
	add.s32 	%r70, %r4, 1;
	and.b32  	%r71, %r70, 3;
	neg.s32 	%r79, %r71;
$L__BB3_5:
	.pragma "nounroll";
	mul.wide.s32 	%rd24, %r80, 4;
	add.s64 	%rd25, %rd1, %rd24;
	ld.global.nc.f32 	%f35, [%rd25];
	add.s64 	%rd26, %rd2, %rd24;
	st.global.f32 	[%rd26], %f35;
	add.s32 	%r82, %r82, %r3;
	add.s32 	%r80, %r80, %r6;
	add.s32 	%r79, %r79, 1;
	setp.ne.s32 	%p15, %r79, 0;
	@%p15 bra 	$L__BB3_5;
$L__BB3_6:
	setp.lt.u32 	%p16, %r4, 3;
	@%p16 bra 	$L__BB3_22;
$L__BB3_7:
	mad.lo.s32 	%r72, %r82, %r40, %r1;
	mul.wide.s32 	%rd27, %r72, 4;
	add.s64 	%rd28, %rd1, %rd27;
	ld.global.nc.f32 	%f36, [%rd28];
	add.s64 	%rd29, %rd2, %rd27;
	st.global.f32 	[%rd29], %f36;
	add.s32 	%r73, %r82, %r3;
	mad.lo.s32 	%r74, %r73, %r40, %r1;
	mul.wide.s32 	%rd30, %r74, 4;
	add.s64 	%rd31, %rd1, %rd30;
	ld.global.nc.f32 	%f37, [%rd31];
	add.s64 	%rd32, %rd2, %rd30;
	st.global.f32 	[%rd32], %f37;
	add.s32 	%r75, %r73, %r3;
	mad.lo.s32 	%r76, %r75, %r40, %r1;
	mul.wide.s32 	%rd33, %r76, 4;
	add.s64 	%rd34, %rd1, %rd33;
	ld.global.nc.f32 	%f38, [%rd34];
	add.s64 	%rd35, %rd2, %rd33;
	st.global.f32 	[%rd35], %f38;
	add.s32 	%r77, %r75, %r3;
	mad.lo.s32 	%r78, %r77, %r40, %r1;
	mul.wide.s32 	%rd36, %r78, 4;
	add.s64 	%rd37, %rd1, %rd36;
	ld.global.nc.f32 	%f39, [%rd37];
	add.s64 	%rd38, %rd2, %rd36;
	st.global.f32 	[%rd38], %f39;
	add.s32 	%r82, %r77, %r3;
	setp.lt.s32 	%p17, %r82, %r41;
	@%p17 bra 	$L__BB3_7;
	bra.uni 	$L__BB3_22;
$L__BB3_8:
	mov.u32 	%r17, %ctaid.y;
	setp.ge.s32 	%p2, %r17, %r40;
	@%p2 bra 	$L__BB3_22;
	cvta.to.global.u64 	%rd9, %rd6;
	mul.wide.u32 	%rd10, %r17, 4;
	add.s64 	%rd11, %rd9, %rd10;
	ld.global.nc.u32 	%r18, [%rd11];
	mov.u32 	%r42, %ctaid.x;
	mov.u32 	%r19, %ntid.x;
	mov.u32 	%r43, %tid.x;
	mad.lo.s32 	%r84, %r42, %r19, %r43;
	setp.ge.s32 	%p3, %r84, %r41;
	@%p3 bra 	$L__BB3_22;
	cvt.rn.f32.u32 	%f10, %r39;
	and.b32  	%r21, %r39, 3;
	and.b32  	%r22, %r39, 2147483644;
	neg.s32 	%r23, %r22;
	sub.s32 	%r24, 1, %r39;
	shl.b32 	%r25, %r40, 2;
	add.f32 	%f11, %f10, 0f3F800000;
	mul.f32 	%f12, %f11, %f10;
	mov.f32 	%f13, 0f40000000;
	div.rn.f32 	%f1, %f13, %f12;
	mov.u32 	%r44, %nctaid.x;
	mul.lo.s32 	%r26, %r44, %r19;
	add.s32 	%r45, %r39, %r18;
	add.s32 	%r27, %r45, -1;
	mul.wide.s32 	%rd4, %r40, 4;
$L__BB3_11:
	mad.lo.s32 	%r29, %r84, %r40, %r17;
	setp.ge.s32 	%p4, %r84, %r27;
	@%p4 bra 	$L__BB3_13;
	mul.wide.s32 	%rd22, %r29, 4;
	add.s64 	%rd23, %rd2, %rd22;
	mov.b32 	%r58, 2147483647;
	st.global.u32 	[%rd23], %r58;
	bra.uni 	$L__BB3_21;
$L__BB3_13:
	setp.lt.u32 	%p5, %r39, 4;
	mov.f32 	%f43, 0f00000000;
	mov.b32 	%r88, 0;
	@%p5 bra 	$L__BB3_16;
	add.s32 	%r48, %r24, %r84;
	mad.lo.s32 	%r85, %r40, %r48, %r17;
	mov.f32 	%f43, 0f00000000;
	mov.b32 	%r86, 2;
	mov.u32 	%r87, %r23;
$L__BB3_15:
	.pragma "nounroll";
	mul.wide.s32 	%rd12, %r85, 4;
	add.s64 	%rd13, %rd1, %rd12;
	ld.global.nc.f32 	%f17, [%rd13];
	add.s32 	%r49, %r86, -1;
	cvt.rn.f32.u32 	%f18, %r49;
	fma.rn.f32 	%f19, %f17, %f18, %f43;
	add.s64 	%rd15, %rd13, %rd4;
	ld.global.nc.f32 	%f20, [%rd15];
	add.s32 	%r50, %r86, 2;
	cvt.rn.f32.u32 	%f21, %r86;
	fma.rn.f32 	%f22, %f20, %f21, %f19;
	add.s64 	%rd16, %rd15, %rd4;
	ld.global.nc.f32 	%f23, [%rd16];
	add.s32 	%r51, %r86, 1;
	cvt.rn.f32.u32 	%f24, %r51;
	fma.rn.f32 	%f25, %f23, %f24, %f22;
	add.s64 	%rd17, %rd16, %rd4;
	ld.global.nc.f32 	%f26, [%rd17];
	cvt.rn.f32.u32 	%f27, %r50;
	fma.rn.f32 	%f43, %f26, %f27, %f25;
	add.s32 	%r87, %r87, 4;
	add.s32 	%r86, %r86, 4;
	add.s32 	%r85, %r85, %r25;
	setp.ne.s32 	%p6, %r87, 0;
	mov.u32 	%r88, %r22;
	@%p6 bra 	$L__BB3_15;
$L__BB3_16:
	setp.eq.s32 	%p7, %r21, 0;
	@%p7 bra 	$L__BB3_20;
	setp.eq.s32 	%p8, %r21, 1;
	sub.s32 	%r52, %r84, %r39;
	add.s32 	%r53, %r88, 1;
	add.s32 	%r54, %r53, %r52;
	mad.lo.s32 	%r55, %r54, %r40, %r17;
	mul.wide.s32 	%rd18, %r55, 4;
	add.s64 	%rd3, %rd1, %rd18;
	ld.global.nc.f32 	%f28, [%rd3];
	cvt.rn.f32.u32 	%f29, %r53;
	fma.rn.f32 	%f43, %f28, %f29, %f43;
	@%p8 bra 	$L__BB3_20;
	setp.eq.s32 	%p9, %r21, 2;
	add.s64 	%rd5, %rd3, %rd4;
	ld.global.nc.f32 	%f30, [%rd5];
	add.s32 	%r56, %r88, 2;
	cvt.rn.f32.u32 	%f31, %r56;
	fma.rn.f32 	%f43, %f30, %f31, %f43;
	@%p9 bra 	$L__BB3_20;
	add.s64 	%rd19, %rd5, %rd4;
	ld.global.nc.f32 	%f32, [%rd19];
	add.s32 	%r57, %r88, 3;
	cvt.rn.f32.u32 	%f33, %r57;
	fma.rn.f32 	%f43, %f32, %f33, %f43;
$L__BB3_20:
	mul.f32 	%f34, %f1, %f43;
	mul.wide.s32 	%rd20, %r29, 4;
	add.s64 	%rd21, %rd2, %rd20;
	st.global.f32 	[%rd21], %f34;
$L__BB3_21:
	add.s32 	%r84, %r84, %r26;
	setp.lt.s32 	%p10, %r84, %r41;
	@%p10 bra 	$L__BB3_11;
$L__BB3_22:
	ret;

}


// ===== COMPILED SASS (sm_100) =====

	.target	sm_100

	.elftype	@"ET_EXEC"


//--------------------- .note.nv.tkinfo           --------------------------
	.section	.note.nv.tkinfo,"",@"SHT_NOTE"
	.sectionflags	@"SHF_NOTE_NV_TKINFO"
	.tkinfo
        /*0018*/ 	.word	0x00000002
        /*0030*/ 	.string	""
        /*0030*/ 	.string	"ptxas"
        /*0030*/ 	.string	"Cuda compilation tools, release 13.0, V13.0.88"
        /*0030*/ 	.string	"Build cuda_13.0.r13.0/compiler.36424714_0"
        /*0030*/ 	.string	"-arch sm_100 -m 64 "



//--------------------- .note.nv.cuinfo           --------------------------
	.section	.note.nv.cuinfo,"",@"SHT_NOTE"
	.sectionflags	@"SHF_NOTE_NV_CUINFO"
        /*0018*/ 	.short	0x0002
        /*001a*/ 	.short	0x0064
        /*001c*/ 	.short	0x0082
	.zero		2


//--------------------- .nv.info                  --------------------------
	.section	.nv.info,"",@"SHT_CUDA_INFO"
	.align	4


	//----- nvinfo : EIATTR_REGCOUNT
	.align		4
        /*0000*/ 	.byte	0x04, 0x2f
        /*0002*/ 	.short	(.L_1 - .L_0)
	.align		4
.L_0:
        /*0004*/ 	.word	index@(cora_wave_batch_f32)
        /*0008*/ 	.word	0x0000001d


	//----- nvinfo : EIATTR_FRAME_SIZE
	.align		4
.L_1:
        /*000c*/ 	.byte	0x04, 0x11
        /*000e*/ 	.short	(.L_3 - .L_2)
	.align		4
.L_2:
        /*0010*/ 	.word	index@(cora_wave_batch_f32)
        /*0014*/ 	.word	0x00000000


	//----- nvinfo : EIATTR_REGCOUNT
	.align		4
.L_3:
        /*0018*/ 	.byte	0x04, 0x2f
        /*001a*/ 	.short	(.L_5 - .L_4)
	.align		4
.L_4:
        /*001c*/ 	.word	index@(cora_wave_batch_wma_from_y_f32)
        /*0020*/ 	.word	0x0000001a


	//----- nvinfo : EIATTR_FRAME_SIZE
	.align		4
.L_5:
        /*0024*/ 	.byte	0x04, 0x11
        /*0026*/ 	.short	(.L_7 - .L_6)
	.align		4
.L_6:
        /*0028*/ 	.word	index@($__internal_1_$__cuda_sm3x_div_rn_noftz_f32_slowpath)
        /*002c*/ 	.word	0x00000000


	//----- nvinfo : EIATTR_FRAME_SIZE
	.align		4
.L_7:
        /*0030*/ 	.byte	0x04, 0x11
        /*0032*/ 	.short	(.L_9 - .L_8)
	.align		4
.L_8:
        /*0034*/ 	.word	index@(cora_wave_batch_wma_from_y_f32)
        /*0038*/ 	.word	0x00000000


	//----- nvinfo : EIATTR_REGCOUNT
	.align		4
.L_9:
        /*003c*/ 	.byte	0x04, 0x2f
        /*003e*/ 	.short	(.L_11 - .L_10)
	.align		4
.L_10:
        /*0040*/ 	.word	index@(cora_wave_multi_series_one_param_time_major_f32)
        /*0044*/ 	.word	0x00000020


	//----- nvinfo : EIATTR_FRAME_SIZE
	.align		4
.L_11:
        /*0048*/ 	.byte	0x04, 0x11
        /*004a*/ 	.short	(.L_13 - .L_12)
	.align		4
.L_12:
        /*004c*/ 	.word	index@(cora_wave_multi_series_one_param_time_major_f32)
        /*0050*/ 	.word	0x00000000


	//----- nvinfo : EIATTR_REGCOUNT
	.align		4
.L_13:
        /*0054*/ 	.byte	0x04, 0x2f
        /*0056*/ 	.short	(.L_15 - .L_14)
	.align		4
.L_14:
        /*0058*/ 	.word	index@(cora_wave_ms1p_wma_time_major_f32)
        /*005c*/ 	.word	0x0000001f


	//----- nvinfo : EIATTR_FRAME_SIZE
	.align		4
.L_15:
        /*0060*/ 	.byte	0x04, 0x11
        /*0062*/ 	.short	(.L_17 - .L_16)
	.align		4
.L_16:
        /*0064*/ 	.word	index@($__internal_0_$__cuda_sm3x_div_rn_noftz_f32_slowpath)
        /*0068*/ 	.word	0x00000000


	//----- nvinfo : EIATTR_FRAME_SIZE
	.align		4
.L_17:
        /*006c*/ 	.byte	0x04, 0x11
        /*006e*/ 	.short	(.L_19 - .L_18)
	.align		4
.L_18:
        /*0070*/ 	.word	index@(cora_wave_ms1p_wma_time_major_f32)
        /*0074*/ 	.word	0x00000000


	//----- nvinfo : EIATTR_MIN_STACK_SIZE
	.align		4
.L_19:
        /*0078*/ 	.byte	0x04, 0x12
        /*007a*/ 	.short	(.L_21 - .L_20)
	.align		4
.L_20:
        /*007c*/ 	.word	index@(cora_wave_ms1p_wma_time_major_f32)
        /*0080*/ 	.word	0x00000000


	//----- nvinfo : EIATTR_MIN_STACK_SIZE
	.align		4
.L_21:
        /*0084*/ 	.byte	0x04, 0x12
        /*0086*/ 	.short	(.L_23 - .L_22)
	.align		4
.L_22:
        /*0088*/ 	.word	index@(cora_wave_multi_series_one_param_time_major_f32)
        /*008c*/ 	.word	0x00000000


	//----- nvinfo : EIATTR_MIN_STACK_SIZE
	.align		4
.L_23:
        /*0090*/ 	.byte	0x04, 0x12
        /*0092*/ 	.short	(.L_25 - .L_24)
	.align		4
.L_24:
        /*0094*/ 	.word	index@(cora_wave_batch_wma_from_y_f32)
        /*0098*/ 	.word	0x00000000


	//----- nvinfo : EIATTR_MIN_STACK_SIZE
	.align		4
.L_25:
        /*009c*/ 	.byte	0x04, 0x12
        /*009e*/ 	.short	(.L_27 - .L_26)
	.align		4
.L_26:
        /*00a0*/ 	.word	index@(cora_wave_batch_f32)
        /*00a4*/ 	.word	0x00000000
.L_27:


//--------------------- .nv.compat                --------------------------
	.section	.nv.compat,"",@"SHT_CUDA_COMPAT_INFO"
	.align	4
        /*0000*/ 	.byte	0x02, 0x09, 0x00, 0x00, 0x02, 0x02, 0x01, 0x00, 0x02, 0x05, 0x05, 0x00, 0x03, 0x07, 0x01, 0x01
        /*0010*/ 	.byte	0x02, 0x03, 0x00, 0x00, 0x02, 0x06, 0x01, 0x00, 0x04, 0x0b, 0x08, 0x00, 0x01, 0x00, 0x00, 0x00
        /*0020*/ 	.byte	0x00, 0x00, 0x00, 0x00


//--------------------- .nv.info.cora_wave_ms1p_wma_time_major_f32 --------------------------
	.section	.nv.info.cora_wave_ms1p_wma_time_major_f32,"",@"SHT_CUDA_INFO"
	.sectionflags	@""
	.align	4


	//----- nvinfo : EIATTR_CUDA_API_VERSION
	.align		4
        /*0000*/ 	.byte	0x04, 0x37
        /*0002*/ 	.short	(.L_29 - .L_28)
.L_28:
        /*0004*/ 	.word	0x00000082


	//----- nvinfo : EIATTR_KPARAM_INFO
	.align		4
.L_29:
        /*0008*/ 	.byte	0x04, 0x17
        /*000a*/ 	.short	(.L_31 - .L_30)
.L_30:
        /*000c*/ 	.word	0x00000000
        /*0010*/ 	.short	0x0005
        /*0012*/ 	.short	0x0020
        /*0014*/ 	.byte	0x00, 0xf5, 0x21, 0x00


	//----- nvinfo : EIATTR_KPARAM_INFO
	.align		4
.L_31:
        /*0018*/ 	.byte	0x04, 0x17
        /*001a*/ 	.short	(.L_33 - .L_32)
.L_32:
        /*001c*/ 	.word	0x00000000
        /*0020*/ 	.short	0x0004
        /*0022*/ 	.short	0x0018
        /*0024*/ 	.byte	0x00, 0xf5, 0x21, 0x00


	//----- nvinfo : EIATTR_KPARAM_INFO
	.align		4
.L_33:
        /*0028*/ 	.byte	0x04, 0x17
        /*002a*/ 	.short	(.L_35 - .L_34)
.L_34:
        /*002c*/ 	.word	0x00000000
        /*0030*/ 	.short	0x0003
        /*0032*/ 	.short	0x0010
        /*0034*/ 	.byte	0x00, 0xf0, 0x11, 0x00


	//----- nvinfo : EIATTR_KPARAM_INFO
	.align		4
.L_35:
        /*0038*/ 	.byte	0x04, 0x17
        /*003a*/ 	.short	(.L_37 - .L_36)
.L_36:
        /*003c*/ 	.word	0x00000000
        /*0040*/ 	.short	0x0002
        /*0042*/ 	.short	0x000c
        /*0044*/ 	.byte	0x00, 0xf0, 0x11, 0x00


	//----- nvinfo : EIATTR_KPARAM_INFO
	.align		4
.L_37:
        /*0048*/ 	.byte	0x04, 0x17
        /*004a*/ 	.short	(.L_39 - .L_38)
.L_38:
        /*004c*/ 	.word	0x00000000
        /*0050*/ 	.short	0x0001
        /*0052*/ 	.short	0x0008
        /*0054*/ 	.byte	0x00, 0xf0, 0x11, 0x00


	//----- nvinfo : EIATTR_KPARAM_INFO
	.align		4
.L_39:
        /*0058*/ 	.byte	0x04, 0x17
        /*005a*/ 	.short	(.L_41 - .L_40)
.L_40:
        /*005c*/ 	.word	0x00000000
        /*0060*/ 	.short	0x0000
        /*0062*/ 	.short	0x0000
        /*0064*/ 	.byte	0x00, 0xf5, 0x21, 0x00


	//----- nvinfo : EIATTR_SPARSE_MMA_MASK
	.align		4
.L_41:
        /*0068*/ 	.byte	0x03, 0x50
        /*006a*/ 	.short	0x0000


	//----- nvinfo : EIATTR_MAXREG_COUNT
	.align		4
        /*006c*/ 	.byte	0x03, 0x1b
        /*006e*/ 	.short	0x00ff


	//----- nvinfo : EIATTR_MERCURY_ISA_VERSION
	.align		4
        /*0070*/ 	.byte	0x03, 0x5f
        /*0072*/ 	.short	0x0101


	//----- nvinfo : EIATTR_VRC_CTA_INIT_COUNT
	.align		4
        /*0074*/ 	.byte	0x02, 0x4a
	.zero		1
	.zero		1


	//----- nvinfo : EIATTR_EXIT_INSTR_OFFSETS
	.align		4
        /*0078*/ 	.byte	0x04, 0x1c
        /*007a*/ 	.short	(.L_43 - .L_42)


	//   ....[0]....
.L_42:
        /*007c*/ 	.word	0x00000080


	//   ....[1]....
        /*0080*/ 	.word	0x00000110


	//   ....[2]....
        /*0084*/ 	.word	0x00000410


	//   ....[3]....
        /*0088*/ 	.word	0x000005c0


	//   ....[4]....
        /*008c*/ 	.word	0x00000600


	//   ....[5]....
        /*0090*/ 	.word	0x00000670


	//   ....[6]....
        /*0094*/ 	.word	0x00000ce0


	//----- nvinfo : EIATTR_CRS_STACK_SIZE
	.align		4
.L_43:
        /*0098*/ 	.byte	0x04, 0x1e
        /*009a*/ 	.short	(.L_45 - .L_44)
.L_44:
        /*009c*/ 	.word	0x00000000


	//----- nvinfo : EIATTR_CBANK_PARAM_SIZE
	.align		4
.L_45:
        /*00a0*/ 	.byte	0x03, 0x19
        /*00a2*/ 	.short	0x0028


	//----- nvinfo : EIATTR_PARAM_CBANK
	.align		4
        /*00a4*/ 	.byte	0x04, 0x0a
        /*00a6*/ 	.short	(.L_47 - .L_46)
	.align		4
.L_46:
        /*00a8*/ 	.word	index@(.nv.constant0.cora_wave_ms1p_wma_time_major_f32)
        /*00ac*/ 	.short	0x0380
        /*00ae*/ 	.short	0x0028


	//----- nvinfo : EIATTR_SW_WAR
	.align		4
.L_47:
        /*00b0*/ 	.byte	0x04, 0x36
        /*00b2*/ 	.short	(.L_49 - .L_48)
.L_48:
        /*00b4*/ 	.word	0x00000008
.L_49:


//--------------------- .nv.info.cora_wave_multi_series_one_param_time_major_f32 --------------------------
	.section	.nv.info.cora_wave_multi_series_one_param_time_major_f32,"",@"SHT_CUDA_INFO"
	.sectionflags	@""
	.align	4


	//----- nvinfo : EIATTR_CUDA_API_VERSION
	.align		4
        /*0000*/ 	.byte	0x04, 0x37
        /*0002*/ 	.short	(.L_51 - .L_50)
.L_50:
        /*0004*/ 	.word	0x00000082


	//----- nvinfo : EIATTR_KPARAM_INFO
	.align		4
.L_51:
        /*0008*/ 	.byte	0x04, 0x17
        /*000a*/ 	.short	(.L_53 - .L_52)
.L_52:
        /*000c*/ 	.word	0x00000000
        /*0010*/ 	.short	0x0007
        /*0012*/ 	.short	0x0028
        /*0014*/ 	.byte	0x00, 0xf5, 0x21, 0x00


	//----- nvinfo : EIATTR_KPARAM_INFO
	.align		4
.L_53:
        /*0018*/ 	.byte	0x04, 0x17
        /*001a*/ 	.short	(.L_55 - .L_54)
.L_54:
        /*001c*/ 	.word	0x00000000
        /*0020*/ 	.short	0x0006
        /*0022*/ 	.short	0x0020
        /*0024*/ 	.byte	0x00, 0xf5, 0x21, 0x00


	//----- nvinfo : EIATTR_KPARAM_INFO
	.align		4
.L_55:
        /*0028*/ 	.byte	0x04, 0x17
        /*002a*/ 	.short	(.L_57 - .L_56)
.L_56:
        /*002c*/ 	.word	0x00000000
        /*0030*/ 	.short	0x0005
        /*0032*/ 	.short	0x001c
        /*0034*/ 	.byte	0x00, 0xf0, 0x11, 0x00


	//----- nvinfo : EIATTR_KPARAM_INFO
	.align		4
.L_57:
        /*0038*/ 	.byte	0x04, 0x17
        /*003a*/ 	.short	(.L_59 - .L_58)
.L_58:
        /*003c*/ 	.word	0x00000000
        /*0040*/ 	.short	0x0004
        /*0042*/ 	.short	0x0018
        /*0044*/ 	.byte	0x00, 0xf0, 0x11, 0x00


	//----- nvinfo : EIATTR_KPARAM_INFO
	.align		4
.L_59:
        /*0048*/ 	.byte	0x04, 0x17
        /*004a*/ 	.short	(.L_61 - .L_60)
.L_60:
        /*004c*/ 	.word	0x00000000
        /*0050*/ 	.short	0x0003
        /*0052*/ 	.short	0x0014
        /*0054*/ 	.byte	0x00, 0xf0, 0x11, 0x00


	//----- nvinfo : EIATTR_KPARAM_INFO
	.align		4
.L_61:
        /*0058*/ 	.byte	0x04, 0x17
        /*005a*/ 	.short	(.L_63 - .L_62)
.L_62:
        /*005c*/ 	.word	0x00000000
        /*0060*/ 	.short	0x0002
        /*0062*/ 	.short	0x0010
        /*0064*/ 	.byte	0x00, 0xf0, 0x11, 0x00


	//----- nvinfo : EIATTR_KPARAM_INFO
	.align		4
.L_63:
        /*0068*/ 	.byte	0x04, 0x17
        /*006a*/ 	.short	(.L_65 - .L_64)
.L_64:
        /*006c*/ 	.word	0x00000000
        /*0070*/ 	.short	0x0001
        /*0072*/ 	.short	0x0008
        /*0074*/ 	.byte	0x00, 0xf5, 0x21, 0x00


	//----- nvinfo : EIATTR_KPARAM_INFO
	.align		4
.L_65:
        /*0078*/ 	.byte	0x04, 0x17
        /*007a*/ 	.short	(.L_67 - .L_66)
.L_66:
        /*007c*/ 	.word	0x00000000
        /*0080*/ 	.short	0x0000
        /*0082*/ 	.short	0x0000
        /*0084*/ 	.byte	0x00, 0xf5, 0x21, 0x00


	//----- nvinfo : EIATTR_SPARSE_MMA_MASK
	.align		4
.L_67:
        /*0088*/ 	.byte	0x03, 0x50
        /*008a*/ 	.short	0x0000


	//----- nvinfo : EIATTR_MAXREG_COUNT
	.align		4
        /*008c*/ 	.byte	0x03, 0x1b
        /*008e*/ 	.short	0x00ff


	//----- nvinfo : EIATTR_MERCURY_ISA_VERSION
	.align		4
        /*0090*/ 	.byte	0x03, 0x5f
        /*0092*/ 	.short	0x0101


	//----- nvinfo : EIATTR_VRC_CTA_INIT_COUNT
	.align		4
        /*0094*/ 	.byte	0x02, 0x4a
	.zero		1
	.zero		1


	//----- nvinfo : EIATTR_EXIT_INSTR_OFFSETS
	.align		4
        /*0098*/ 	.byte	0x04, 0x1c
        /*009a*/ 	.short	(.L_69 - .L_68)


	//   ....[0]....
.L_68:
        /*009c*/ 	.word	0x00000030


	//   ....[1]....
        /*00a0*/ 	.word	0x00000070


	//   ....[2]....
        /*00a4*/ 	.word	0x000000e0


	//   ....[3]....
        /*00a8*/ 	.word	0x00000860


	//----- nvinfo : EIATTR_CRS_STACK_SIZE
	.align		4
.L_69:
        /*00ac*/ 	.byte	0x04, 0x1e
        /*00ae*/ 	.short	(.L_71 - .L_70)
.L_70:
        /*00b0*/ 	.word	0x00000000


	//----- nvinfo : EIATTR_CBANK_PARAM_SIZE
	.align		4
.L_71:
        /*00b4*/ 	.byte	0x03, 0x19
        /*00b6*/ 	.short	0x0030


	//----- nvinfo : EIATTR_PARAM_CBANK
	.align		4
        /*00b8*/ 	.byte	0x04, 0x0a
        /*00ba*/ 	.short	(.L_73 - .L_72)
	.align		4
.L_72:
        /*00bc*/ 	.word	index@(.nv.constant0.cora_wave_multi_series_one_param_time_major_f32)
        /*00c0*/ 	.short	0x0380
        /*00c2*/ 	.short	0x0030


	//----- nvinfo : EIATTR_SW_WAR
	.align		4
.L_73:
        /*00c4*/ 	.byte	0x04, 0x36
        /*00c6*/ 	.short	(.L_75 - .L_74)
.L_74:
        /*00c8*/ 	.word	0x00000008
.L_75:


//--------------------- .nv.info.cora_wave_batch_wma_from_y_f32 --------------------------
	.section	.nv.info.cora_wave_batch_wma_from_y_f32,"",@"SHT_CUDA_INFO"
	.sectionflags	@""
	.align	4


	//----- nvinfo : EIATTR_CUDA_API_VERSION
	.align		4
        /*0000*/ 	.byte	0x04, 0x37
        /*0002*/ 	.short	(.L_77 - .L_76)
.L_76:
        /*0004*/ 	.word	0x00000082


	//----- nvinfo : EIATTR_KPARAM_INFO
	.align		4
.L_77:
        /*0008*/ 	.byte	0x04, 0x17
        /*000a*/ 	.short	(.L_79 - .L_78)
.L_78:
        /*000c*/ 	.word	0x00000000
        /*0010*/ 	.short	0x0005
        /*0012*/ 	.short	0x0020
        /*0014*/ 	.byte	0x00, 0xf5, 0x21, 0x00


	//----- nvinfo : EIATTR_KPARAM_INFO
	.align		4
.L_79:
        /*0018*/ 	.byte	0x04, 0x17
        /*001a*/ 	.short	(.L_81 - .L_80)
.L_80:
        /*001c*/ 	.word	0x00000000
        /*0020*/ 	.short	0x0004
        /*0022*/ 	.short	0x001c
        /*0024*/ 	.byte	0x00, 0xf0, 0x11, 0x00


	//----- nvinfo : EIATTR_KPARAM_INFO
	.align		4
.L_81:
        /*0028*/ 	.byte	0x04, 0x17
        /*002a*/ 	.short	(.L_83 - .L_82)
.L_82:
        /*002c*/ 	.word	0x00000000
        /*0030*/ 	.short	0x0003
        /*0032*/ 	.short	0x0018
        /*0034*/ 	.byte	0x00, 0xf0, 0x11, 0x00


	//----- nvinfo : EIATTR_KPARAM_INFO
	.align		4
.L_83:
        /*0038*/ 	.byte	0x04, 0x17
        /*003a*/ 	.short	(.L_85 - .L_84)
.L_84:
        /*003c*/ 	.word	0x00000000
        /*0040*/ 	.short	0x0002
        /*0042*/ 	.short	0x0010
        /*0044*/ 	.byte	0x00, 0xf5, 0x21, 0x00


	//----- nvinfo : EIATTR_KPARAM_INFO
	.align		4
.L_85:
        /*0048*/ 	.byte	0x04, 0x17
        /*004a*/ 	.short	(.L_87 - .L_86)
.L_86:
        /*004c*/ 	.word	0x00000000
        /*0050*/ 	.short	0x0001
        /*0052*/ 	.short	0x0008
        /*0054*/ 	.byte	0x00, 0xf5, 0x21, 0x00


	//----- nvinfo : EIATTR_KPARAM_INFO
	.align		4
.L_87:
        /*0058*/ 	.byte	0x04, 0x17
        /*005a*/ 	.short	(.L_89 - .L_88)
.L_88:
        /*005c*/ 	.word	0x00000000
        /*0060*/ 	.short	0x0000
        /*0062*/ 	.short	0x0000
        /*0064*/ 	.byte	0x00, 0xf5, 0x21, 0x00


	//----- nvinfo : EIATTR_SPARSE_MMA_MASK
	.align		4
.L_89:
        /*0068*/ 	.byte	0x03, 0x50
        /*006a*/ 	.short	0x0000


	//----- nvinfo : EIATTR_MAXREG_COUNT
	.align		4
        /*006c*/ 	.byte	0x03, 0x1b
        /*006e*/ 	.short	0x00ff


	//----- nvinfo : EIATTR_MERCURY_ISA_VERSION
	.align		4
        /*0070*/ 	.byte	0x03, 0x5f
        /*0072*/ 	.short	0x0101


	//----- nvinfo : EIATTR_VRC_CTA_INIT_COUNT
	.align		4
        /*0074*/ 	.byte	0x02, 0x4a
	.zero		1
	.zero		1


	//----- nvinfo : EIATTR_EXIT_INSTR_OFFSETS
	.align		4
        /*0078*/ 	.byte	0x04, 0x1c
        /*007a*/ 	.short	(.L_91 - .L_90)


	//   ....[0]....
.L_90:
        /*007c*/ 	.word	0x00000040


	//   ....[1]....
        /*0080*/ 	.word	0x00000130


	//   ....[2]....
        /*0084*/ 	.word	0x00000430


	//   ....[3]....
        /*0088*/ 	.word	0x00000580


	//   ....[4]....
        /*008c*/ 	.word	0x000006f0


	//   ....[5]....
        /*0090*/ 	.word	0x00000c00


	//----- nvinfo : EIATTR_CRS_STACK_SIZE
	.align		4
.L_91:
        /*0094*/ 	.byte	0x04, 0x1e
        /*0096*/ 	.short	(.L_93 - .L_92)
.L_92:
        /*0098*/ 	.word	0x00000000


	//----- nvinfo : EIATTR_CBANK_PARAM_SIZE
	.align		4
.L_93:
        /*009c*/ 	.byte	0x03, 0x19
        /*009e*/ 	.short	0x0028


	//----- nvinfo : EIATTR_PARAM_CBANK
	.align		4
        /*00a0*/ 	.byte	0x04, 0x0a
        /*00a2*/ 	.short	(.L_95 - .L_94)
	.align		4
.L_94:
        /*00a4*/ 	.word	index@(.nv.constant0.cora_wave_batch_wma_from_y_f32)
        /*00a8*/ 	.short	0x0380
        /*00aa*/ 	.short	0x0028


	//----- nvinfo : EIATTR_SW_WAR
	.align		4
.L_95:
        /*00ac*/ 	.byte	0x04, 0x36
        /*00ae*/ 	.short	(.L_97 - .L_96)
.L_96:
        /*00b0*/ 	.word	0x00000008
.L_97:


//--------------------- .nv.info.cora_wave_batch_f32 --------------------------
	.section	.nv.info.cora_wave_batch_f32,"",@"SHT_CUDA_INFO"
	.sectionflags	@""
	.align	4


	//----- nvinfo : EIATTR_CUDA_API_VERSION
	.align		4
        /*0000*/ 	.byte	0x04, 0x37
        /*0002*/ 	.short	(.L_99 - .L_98)
.L_98:
        /*0004*/ 	.word	0x00000082


	//----- nvinfo : EIATTR_KPARAM_INFO
	.align		4
.L_99:
        /*0008*/ 	.byte	0x04, 0x17
        /*000a*/ 	.short	(.L_101 - .L_100)
.L_100:
        /*000c*/ 	.word	0x00000000
        /*0010*/ 	.short	0x0008
        /*0012*/ 	.short	0x0030
        /*0014*/ 	.byte	0x00, 0xf5, 0x21, 0x00


	//----- nvinfo : EIATTR_KPARAM_INFO
	.align		4
.L_101:
        /*0018*/ 	.byte	0x04, 0x17
        /*001a*/ 	.short	(.L_103 - .L_102)
.L_102:
        /*001c*/ 	.word	0x00000000
        /*0020*/ 	.short	0x0007
        /*0022*/ 	.short	0x002c
        /*0024*/ 	.byte	0x00, 0xf0, 0x11, 0x00


	//----- nvinfo : EIATTR_KPARAM_INFO
	.align		4
.L_103:
        /*0028*/ 	.byte	0x04, 0x17
        /*002a*/ 	.short	(.L_105 - .L_104)
.L_104:
        /*002c*/ 	.word	0x00000000
        /*0030*/ 	.short	0x0006
        /*0032*/ 	.short	0x0028
        /*0034*/ 	.byte	0x00, 0xf0, 0x11, 0x00


	//----- nvinfo : EIATTR_KPARAM_INFO
	.align		4
.L_105:
        /*0038*/ 	.byte	0x04, 0x17
        /*003a*/ 	.short	(.L_107 - .L_106)
.L_106:
        /*003c*/ 	.word	0x00000000
        /*0040*/ 	.short	0x0005
        /*0042*/ 	.short	0x0024
        /*0044*/ 	.byte	0x00, 0xf0, 0x11, 0x00


	//----- nvinfo : EIATTR_KPARAM_INFO
	.align		4
.L_107:
        /*0048*/ 	.byte	0x04, 0x17
        /*004a*/ 	.short	(.L_109 - .L_108)
.L_108:
        /*004c*/ 	.word	0x00000000
        /*0050*/ 	.short	0x0004
        /*0052*/ 	.short	0x0020
        /*0054*/ 	.byte	0x00, 0xf0, 0x11, 0x00


	//----- nvinfo : EIATTR_KPARAM_INFO
	.align		4
.L_109:
        /*0058*/ 	.byte	0x04, 0x17
        /*005a*/ 	.short	(.L_111 - .L_110)
.L_110:
        /*005c*/ 	.word	0x00000000
        /*0060*/ 	.short	0x0003
        /*0062*/ 	.short	0x0018
        /*0064*/ 	.byte	0x00, 0xf5, 0x21, 0x00


	//----- nvinfo : EIATTR_KPARAM_INFO
	.align		4
.L_111:
        /*0068*/ 	.byte	0x04, 0x17
        /*006a*/ 	.short	(.L_113 - .L_112)
.L_112:
        /*006c*/ 	.word	0x00000000
        /*0070*/ 	.short	0x0002
        /*0072*/ 	.short	0x0010
        /*0074*/ 	.byte	0x00, 0xf5, 0x21, 0x00


	//----- nvinfo : EIATTR_KPARAM_INFO
	.align		4
.L_113:
        /*0078*/ 	.byte	0x04, 0x17
        /*007a*/ 	.short	(.L_115 - .L_114)
.L_114:
        /*007c*/ 	.word	0x00000000
        /*0080*/ 	.short	0x0001
        /*0082*/ 	.short	0x0008
        /*0084*/ 	.byte	0x00, 0xf5, 0x21, 0x00


	//----- nvinfo : EIATTR_KPARAM_INFO
	.align		4
.L_115:
        /*0088*/ 	.byte	0x04, 0x17
        /*008a*/ 	.short	(.L_117 - .L_116)
.L_116:
        /*008c*/ 	.word	0x00000000
        /*0090*/ 	.short	0x0000
        /*0092*/ 	.short	0x0000
        /*0094*/ 	.byte	0x00, 0xf5, 0x21, 0x00


	//----- nvinfo : EIATTR_SPARSE_MMA_MASK
	.align		4
.L_117:
        /*0098*/ 	.byte	0x03, 0x50
        /*009a*/ 	.short	0x0000


	//----- nvinfo : EIATTR_MAXREG_COUNT
	.align		4
        /*009c*/ 	.byte	0x03, 0x1b
        /*009e*/ 	.short	0x00ff


	//----- nvinfo : EIATTR_NUM_BARRIERS
	.align		4
        /*00a0*/ 	.byte	0x02, 0x4c
        /*00a2*/ 	.byte	0x01
	.zero		1


	//----- nvinfo : EIATTR_MERCURY_ISA_VERSION
	.align		4
        /*00a4*/ 	.byte	0x03, 0x5f
        /*00a6*/ 	.short	0x0101


	//----- nvinfo : EIATTR_UNUSED_LOAD_BYTE_OFFSET
	.align		4
        /*00a8*/ 	.byte	0x04, 0x44
        /*00aa*/ 	.short	(.L_119 - .L_118)


	//   ....[0]....
.L_118:
        /*00ac*/ 	.word	0x00000700
        /*00b0*/ 	.word	0x00000fff


	//----- nvinfo : EIATTR_VRC_CTA_INIT_COUNT
	.align		4
.L_119:
        /*00b4*/ 	.byte	0x02, 0x4a
	.zero		1
	.zero		1


	//----- nvinfo : EIATTR_EXIT_INSTR_OFFSETS
	.align		4
        /*00b8*/ 	.byte	0x04, 0x1c
        /*00ba*/ 	.short	(.L_121 - .L_120)


	//   ....[0]....
.L_120:
        /*00bc*/ 	.word	0x00000040


	//   ....[1]....
        /*00c0*/ 	.word	0x000000a0


	//   ....[2]....
        /*00c4*/ 	.word	0x00000250


	//   ....[3]....
        /*00c8*/ 	.word	0x000008d0


	//----- nvinfo : EIATTR_CRS_STACK_SIZE
	.align		4
.L_121:
        /*00cc*/ 	.byte	0x04, 0x1e
        /*00ce*/ 	.short	(.L_123 - .L_122)
.L_122:
        /*00d0*/ 	.word	0x00000000


	//----- nvinfo : EIATTR_CBANK_PARAM_SIZE
	.align		4
.L_123:
        /*00d4*/ 	.byte	0x03, 0x19
        /*00d6*/ 	.short	0x0038


	//----- nvinfo : EIATTR_PARAM_CBANK
	.align		4
        /*00d8*/ 	.byte	0x04, 0x0a
        /*00da*/ 	.short	(.L_125 - .L_124)
	.align		4
.L_124:
        /*00dc*/ 	.word	index@(.nv.constant0.cora_wave_batch_f32)
        /*00e0*/ 	.short	0x0380
        /*00e2*/ 	.short	0x0038


	//----- nvinfo : EIATTR_SW_WAR
	.align		4
.L_125:
        /*00e4*/ 	.byte	0x04, 0x36
        /*00e6*/ 	.short	(.L_127 - .L_126)
.L_126:
        /*00e8*/ 	.word	0x00000008
.L_127:


//--------------------- .nv.callgraph             --------------------------
	.section	.nv.callgraph,"",@"SHT_CUDA_CALLGRAPH"
	.align	4
	.sectionentsize	8
	.align		4
        /*0000*/ 	.word	0x00000000
	.align		4
        /*0004*/ 	.word	0xffffffff
	.align		4
        /*0008*/ 	.word	0x00000000
	.align		4
        /*000c*/ 	.word	0xfffffffe
	.align		4
        /*0010*/ 	.word	0x00000000
	.align		4
        /*0014*/ 	.word	0xfffffffd
	.align		4
        /*0018*/ 	.word	0x00000000
	.align		4
        /*001c*/ 	.word	0xfffffffc


//--------------------- .text.cora_wave_ms1p_wma_time_major_f32 --------------------------
	.section	.text.cora_wave_ms1p_wma_time_major_f32,"ax",@progbits
	.align	128
        .global         cora_wave_ms1p_wma_time_major_f32
        .type           cora_wave_ms1p_wma_time_major_f32,@function
        .size           cora_wave_ms1p_wma_time_major_f32,(.L_x_59 - cora_wave_ms1p_wma_time_major_f32)
        .other          cora_wave_ms1p_wma_time_major_f32,@"STO_CUDA_ENTRY STV_DEFAULT"
cora_wave_ms1p_wma_time_major_f32:
.text.cora_wave_ms1p_wma_time_major_f32:
[----:B------:R-:W-:Y:S01]  /*0000*/  LDC R1, c[0x0][0x37c] ;  /* 0x0000df00ff017b82 */ /* 0x000fe20000000800 */
[----:B------:R-:W0:Y:S01]  /*0010*/  LDCU UR5, c[0x0][0x388] ;  /* 0x00007100ff0577ac */ /* 0x000e220008000800 */
[----:B------:R-:W1:Y:S01]  /*0020*/  LDCU.64 UR6, c[0x0][0x358] ;  /* 0x00006b00ff0677ac */ /* 0x000e620008000a00 */
[----:B0-----:R-:W-:-:S09]  /*0030*/  UISETP.GT.AND UP0, UPT, UR5, 0x1, UPT ;  /* 0x000000010500788c */ /* 0x001fd2000bf04270 */
[----:B-1----:R-:W-:Y:S05]  /*0040*/  BRA.U UP0, `(.L_x_0) ;  /* 0x0000000500607547 */ /* 0x002fea000b800000 */
[----:B------:R-:W0:Y:S08]  /*0050*/  S2UR UR4, SR_CTAID.Y ;  /* 0x00000000000479c3 */ /* 0x000e300000002600 */
[----:B------:R-:W0:Y:S02]  /*0060*/  LDC R0, c[0x0][0x38c] ;  /* 0x0000e300ff007b82 */ /* 0x000e240000000800 */
[----:B0-----:R-:W-:-:S13]  /*0070*/  ISETP.LE.AND P0, PT, R0, UR4, PT ;  /* 0x0000000400007c0c */ /* 0x001fda000bf03270 */
[----:B------:R-:W-:Y:S05]  /*0080*/  @P0 EXIT ;  /* 0x000000000000094d */ /* 0x000fea0003800000 */
[----:B------:R-:W0:Y:S01]  /*0090*/  S2R R6, SR_TID.X ;  /* 0x0000000000067919 */ /* 0x000e220000002100 */
[----:B------:R-:W0:Y:S01]  /*00a0*/  S2UR UR5, SR_CTAID.X ;  /* 0x00000000000579c3 */ /* 0x000e220000002500 */
[----:B------:R-:W1:Y:S07]  /*00b0*/  LDCU UR9, c[0x0][0x390] ;  /* 0x00007200ff0977ac */ /* 0x000e6e0008000800 */
[----:B------:R-:W0:Y:S01]  /*00c0*/  LDC R7, c[0x0][0x360] ;  /* 0x0000d800ff077b82 */ /* 0x000e220000000800 */
[----:B------:R-:W2:Y:S01]  /*00d0*/  LDCU UR8, c[0x0][0x370] ;  /* 0x00006e00ff0877ac */ /* 0x000ea20008000800 */
[----:B0-----:R-:W-:-:S02]  /*00e0*/  IMAD R6, R7, UR5, R6 ;  /* 0x0000000507067c24 */ /* 0x001fc4000f8e0206 */
[----:B--2---:R-:W-:-:S03]  /*00f0*/  IMAD R7, R7, UR8, RZ ;  /* 0x0000000807077c24 */ /* 0x004fc6000f8e02ff */
[----:B-1----:R-:W-:-:S13]  /*0100*/  ISETP.GE.AND P0, PT, R6, UR9, PT ;  /* 0x0000000906007c0c */ /* 0x002fda000bf06270 */
[----:B------:R-:W-:Y:S05]  /*0110*/  @P0 EXIT ;  /* 0x000000000000094d */ /* 0x000fea0003800000 */
[----:B------:R-:W0:Y:S01]  /*0120*/  I2F.U32.RP R9, R7 ;  /* 0x0000000700097306 */ /* 0x000e220000209000 */
[C---:B------:R-:W-:Y:S01]  /*0130*/  IADD3 R4, PT, PT, R7.reuse, R6, RZ ;  /* 0x0000000607047210 */ /* 0x040fe20007ffe0ff */
[----:B------:R-:W-:Y:S01]  /*0140*/  IMAD.MOV R11, RZ, RZ, -R7 ;  /* 0x000000ffff0b7224 */ /* 0x000fe200078e0a07 */
[----:B------:R-:W-:Y:S01]  /*0150*/  ISETP.NE.U32.AND P2, PT, R7, RZ, PT ;  /* 0x000000ff0700720c */ /* 0x000fe20003f45070 */
[----:B------:R-:W-:Y:S01]  /*0160*/  BSSY.RECONVERGENT B0, `(.L_x_1) ;  /* 0x000002a000007945 */ /* 0x000fe20003800200 */
[C---:B------:R-:W-:Y:S02]  /*0170*/  ISETP.GE.AND P0, PT, R4.reuse, UR9, PT ;  /* 0x0000000904007c0c */ /* 0x040fe4000bf06270 */
[----:B------:R-:W-:Y:S02]  /*0180*/  VIMNMX R5, PT, PT, R4, UR9, !PT ;  /* 0x0000000904057c48 */ /* 0x000fe4000ffe0100 */
[----:B------:R-:W-:-:S04]  /*0190*/  SEL R8, RZ, 0x1, P0 ;  /* 0x00000001ff087807 */ /* 0x000fc80000000000 */
[----:B------:R-:W-:Y:S01]  /*01a0*/  IADD3 R4, PT, PT, R5, -R4, -R8 ;  /* 0x8000000405047210 */ /* 0x000fe20007ffe808 */
[----:B0-----:R-:W0:Y:S02]  /*01b0*/  MUFU.RCP R9, R9 ;  /* 0x0000000900097308 */ /* 0x001e240000001000 */
[----:B0-----:R-:W-:-:S06]  /*01c0*/  VIADD R2, R9, 0xffffffe ;  /* 0x0ffffffe09027836 */ /* 0x001fcc0000000000 */
[----:B------:R0:W1:Y:S02]  /*01d0*/  F2I.FTZ.U32.TRUNC.NTZ R3, R2 ;  /* 0x0000000200037305 */ /* 0x000064000021f000 */
[----:B0-----:R-:W-:Y:S02]  /*01e0*/  IMAD.MOV.U32 R2, RZ, RZ, RZ ;  /* 0x000000ffff027224 */ /* 0x001fe400078e00ff */
[----:B-1----:R-:W-:-:S04]  /*01f0*/  IMAD R11, R11, R3, RZ ;  /* 0x000000030b0b7224 */ /* 0x002fc800078e02ff */
[----:B------:R-:W-:-:S06]  /*0200*/  IMAD.HI.U32 R3, R3, R11, R2 ;  /* 0x0000000b03037227 */ /* 0x000fcc00078e0002 */
[----:B------:R-:W-:-:S04]  /*0210*/  IMAD.HI.U32 R9, R3, R4, RZ ;  /* 0x0000000403097227 */ /* 0x000fc800078e00ff */
[----:B------:R-:W-:-:S04]  /*0220*/  IMAD.MOV R2, RZ, RZ, -R9 ;  /* 0x000000ffff027224 */ /* 0x000fc800078e0a09 */
[----:B------:R-:W-:Y:S02]  /*0230*/  IMAD R4, R7, R2, R4 ;  /* 0x0000000207047224 */ /* 0x000fe400078e0204 */
[----:B------:R-:W0:Y:S03]  /*0240*/  LDC.64 R2, c[0x0][0x3a0] ;  /* 0x0000e800ff027b82 */ /* 0x000e260000000a00 */
[----:B------:R-:W-:-:S13]  /*0250*/  ISETP.GE.U32.AND P0, PT, R4, R7, PT ;  /* 0x000000070400720c */ /* 0x000fda0003f06070 */
[----:B------:R-:W-:Y:S01]  /*0260*/  @P0 IADD3 R4, PT, PT, -R7, R4, RZ ;  /* 0x0000000407040210 */ /* 0x000fe20007ffe1ff */
[----:B------:R-:W-:-:S03]  /*0270*/  @P0 VIADD R9, R9, 0x1 ;  /* 0x0000000109090836 */ /* 0x000fc60000000000 */
[-C--:B------:R-:W-:Y:S02]  /*0280*/  ISETP.GE.U32.AND P1, PT, R4, R7.reuse, PT ;  /* 0x000000070400720c */ /* 0x080fe40003f26070 */
[----:B------:R-:W1:Y:S11]  /*0290*/  LDC.64 R4, c[0x0][0x380] ;  /* 0x0000e000ff047b82 */ /* 0x000e760000000a00 */
[----:B------:R-:W-:Y:S01]  /*02a0*/  @P1 VIADD R9, R9, 0x1 ;  /* 0x0000000109091836 */ /* 0x000fe20000000000 */
[----:B------:R-:W-:-:S04]  /*02b0*/  @!P2 LOP3.LUT R9, RZ, R7, RZ, 0x33, !PT ;  /* 0x00000007ff09a212 */ /* 0x000fc800078e33ff */
[----:B------:R-:W-:-:S04]  /*02c0*/  IADD3 R12, PT, PT, R8, R9, RZ ;  /* 0x00000009080c7210 */ /* 0x000fc80007ffe0ff */
[C---:B------:R-:W-:Y:S02]  /*02d0*/  LOP3.LUT R8, R12.reuse, 0x3, RZ, 0xc0, !PT ;  /* 0x000000030c087812 */ /* 0x040fe400078ec0ff */
[----:B------:R-:W-:Y:S02]  /*02e0*/  ISETP.GE.U32.AND P1, PT, R12, 0x3, PT ;  /* 0x000000030c00780c */ /* 0x000fe40003f26070 */
[----:B------:R-:W-:-:S13]  /*02f0*/  ISETP.NE.AND P0, PT, R8, 0x3, PT ;  /* 0x000000030800780c */ /* 0x000fda0003f05270 */
[----:B0-----:R-:W-:Y:S05]  /*0300*/  @!P0 BRA `(.L_x_2) ;  /* 0x00000000003c8947 */ /* 0x001fea0003800000 */
[----:B------:R-:W0:Y:S01]  /*0310*/  LDC.64 R8, c[0x0][0x380] ;  /* 0x0000e000ff087b82 */ /* 0x000e220000000a00 */
[----:B------:R-:W-:Y:S02]  /*0320*/  VIADD R12, R12, 0x1 ;  /* 0x000000010c0c7836 */ /* 0x000fe40000000000 */
[----:B------:R-:W-:-:S03]  /*0330*/  IMAD R17, R6, R0, UR4 ;  /* 0x0000000406117e24 */ /* 0x000fc6000f8e0200 */
[----:B------:R-:W-:Y:S02]  /*0340*/  LOP3.LUT R12, R12, 0x3, RZ, 0xc0, !PT ;  /* 0x000000030c0c7812 */ /* 0x000fe400078ec0ff */
[----:B------:R-:W2:Y:S03]  /*0350*/  LDC.64 R10, c[0x0][0x3a0] ;  /* 0x0000e800ff0a7b82 */ /* 0x000ea60000000a00 */
[----:B------:R-:W-:-:S07]  /*0360*/  IMAD.MOV R16, RZ, RZ, -R12 ;  /* 0x000000ffff107224 */ /* 0x000fce00078e0a0c */
.L_x_3:
[----:B0--3--:R-:W-:-:S06]  /*0370*/  IMAD.WIDE R12, R17, 0x4, R8 ;  /* 0x00000004110c7825 */ /* 0x009fcc00078e0208 */
[----:B------:R-:W3:Y:S01]  /*0380*/  LDG.E.CONSTANT R13, desc[UR6][R12.64] ;  /* 0x000000060c0d7981 */ /* 0x000ee2000c1e9900 */
[----:B--2---:R-:W-:Y:S01]  /*0390*/  IMAD.WIDE R14, R17, 0x4, R10 ;  /* 0x00000004110e7825 */ /* 0x004fe200078e020a */
[----:B------:R-:W-:-:S03]  /*03a0*/  IADD3 R16, PT, PT, R16, 0x1, RZ ;  /* 0x0000000110107810 */ /* 0x000fc60007ffe0ff */
[C---:B------:R-:W-:Y:S01]  /*03b0*/  IMAD.IADD R6, R7.reuse, 0x1, R6 ;  /* 0x0000000107067824 */ /* 0x040fe200078e0206 */
[----:B------:R-:W-:Y:S01]  /*03c0*/  ISETP.NE.AND P0, PT, R16, RZ, PT ;  /* 0x000000ff1000720c */ /* 0x000fe20003f05270 */
[----:B------:R-:W-:Y:S01]  /*03d0*/  IMAD R17, R7, R0, R17 ;  /* 0x0000000007117224 */ /* 0x000fe200078e0211 */
[----:B---3--:R3:W-:Y:S11]  /*03e0*/  STG.E desc[UR6][R14.64], R13 ;  /* 0x0000000d0e007986 */ /* 0x0087f6000c101906 */
[----:B------:R-:W-:Y:S05]  /*03f0*/  @P0 BRA `(.L_x_3) ;  /* 0xfffffffc00dc0947 */ /* 0x000fea000383ffff */
.L_x_2:
[----:B------:R-:W-:Y:S05]  /*0400*/  BSYNC.RECONVERGENT B0 ;  /* 0x0000000000007941 */ /* 0x000fea0003800200 */
.L_x_1:
[----:B------:R-:W-:Y:S05]  /*0410*/  @!P1 EXIT ;  /* 0x000000000000994d */ /* 0x000fea0003800000 */
.L_x_4:
[----:B0-----:R-:W-:Y:S02]  /*0420*/  IMAD.IADD R17, R7, 0x1, R6 ;  /* 0x0000000107117824 */ /* 0x001fe400078e0206 */
[----:B---3--:R-:W-:-:S03]  /*0430*/  IMAD R15, R6, R0, UR4 ;  /* 0x00000004060f7e24 */ /* 0x008fc6000f8e0200 */
[----:B------:R-:W-:Y:S01]  /*0440*/  IADD3 R9, PT, PT, R7, R17, RZ ;  /* 0x0000001107097210 */ /* 0x000fe20007ffe0ff */
[----:B------:R-:W-:Y:S02]  /*0450*/  IMAD R17, R17, R0, UR4 ;  /* 0x0000000411117e24 */ /* 0x000fe4000f8e0200 */
[----:B-1----:R-:W-:-:S04]  /*0460*/  IMAD.WIDE R18, R15, 0x4, R4 ;  /* 0x000000040f127825 */ /* 0x002fc800078e0204 */
[----:B------:R-:W-:Y:S02]  /*0470*/  IMAD.IADD R8, R7, 0x1, R9 ;  /* 0x0000000107087824 */ /* 0x000fe400078e0209 */
[-C--:B------:R-:W-:Y:S01]  /*0480*/  IMAD R9, R9, R0.reuse, UR4 ;  /* 0x0000000409097e24 */ /* 0x080fe2000f8e0200 */
[----:B------:R-:W2:Y:S01]  /*0490*/  LDG.E.CONSTANT R19, desc[UR6][R18.64] ;  /* 0x0000000612137981 */ /* 0x000ea2000c1e9900 */
[----:B------:R-:W-:Y:S02]  /*04a0*/  IMAD R25, R8, R0, UR4 ;  /* 0x0000000408197e24 */ /* 0x000fe4000f8e0200 */
[----:B------:R-:W-:-:S04]  /*04b0*/  IMAD.WIDE R20, R17, 0x4, R4 ;  /* 0x0000000411147825 */ /* 0x000fc800078e0204 */
[--C-:B------:R-:W-:Y:S02]  /*04c0*/  IMAD.WIDE R12, R9, 0x4, R4.reuse ;  /* 0x00000004090c7825 */ /* 0x100fe400078e0204 */
[----:B------:R-:W3:Y:S02]  /*04d0*/  LDG.E.CONSTANT R21, desc[UR6][R20.64] ;  /* 0x0000000614157981 */ /* 0x000ee4000c1e9900 */
[----:B------:R-:W-:Y:S02]  /*04e0*/  IMAD.WIDE R10, R25, 0x4, R4 ;  /* 0x00000004190a7825 */ /* 0x000fe400078e0204 */
[----:B------:R-:W4:Y:S04]  /*04f0*/  LDG.E.CONSTANT R13, desc[UR6][R12.64] ;  /* 0x000000060c0d7981 */ /* 0x000f28000c1e9900 */
[----:B------:R-:W5:Y:S01]  /*0500*/  LDG.E.CONSTANT R11, desc[UR6][R10.64] ;  /* 0x000000060a0b7981 */ /* 0x000f62000c1e9900 */
[----:B------:R-:W-:-:S04]  /*0510*/  IMAD.WIDE R14, R15, 0x4, R2 ;  /* 0x000000040f0e7825 */ /* 0x000fc800078e0202 */
[----:B------:R-:W-:-:S04]  /*0520*/  IMAD.WIDE R16, R17, 0x4, R2 ;  /* 0x0000000411107825 */ /* 0x000fc800078e0202 */
[----:B------:R-:W-:-:S04]  /*0530*/  IMAD.WIDE R22, R9, 0x4, R2 ;  /* 0x0000000409167825 */ /* 0x000fc800078e0202 */
[----:B------:R-:W-:-:S04]  /*0540*/  IMAD.WIDE R24, R25, 0x4, R2 ;  /* 0x0000000419187825 */ /* 0x000fc800078e0202 */
[----:B------:R-:W-:-:S05]  /*0550*/  IMAD.IADD R6, R7, 0x1, R8 ;  /* 0x0000000107067824 */ /* 0x000fca00078e0208 */
[----:B------:R-:W-:Y:S01]  /*0560*/  ISETP.GE.AND P0, PT, R6, UR9, PT ;  /* 0x0000000906007c0c */ /* 0x000fe2000bf06270 */
[----:B--2---:R0:W-:Y:S04]  /*0570*/  STG.E desc[UR6][R14.64], R19 ;  /* 0x000000130e007986 */ /* 0x0041e8000c101906 */
[----:B---3--:R0:W-:Y:S04]  /*0580*/  STG.E desc[UR6][R16.64], R21 ;  /* 0x0000001510007986 */ /* 0x0081e8000c101906 */
[----:B----4-:R0:W-:Y:S04]  /*0590*/  STG.E desc[UR6][R22.64], R13 ;  /* 0x0000000d16007986 */ /* 0x0101e8000c101906 */
[----:B-----5:R0:W-:Y:S01]  /*05a0*/  STG.E desc[UR6][R24.64], R11 ;  /* 0x0000000b18007986 */ /* 0x0201e2000c101906 */
[----:B------:R-:W-:Y:S05]  /*05b0*/  @!P0 BRA `(.L_x_4) ;  /* 0xfffffffc00988947 */ /* 0x000fea000383ffff */
[----:B------:R-:W-:Y:S05]  /*05c0*/  EXIT ;  /* 0x000000000000794d */ /* 0x000fea0003800000 */
.L_x_0:
[----:B------:R-:W0:Y:S01]  /*05d0*/  S2R R12, SR_CTAID.Y ;  /* 0x00000000000c7919 */ /* 0x000e220000002600 */
[----:B------:R-:W0:Y:S02]  /*05e0*/  LDCU UR4, c[0x0][0x38c] ;  /* 0x00007180ff0477ac */ /* 0x000e240008000800 */
[----:B0-----:R-:W-:-:S13]  /*05f0*/  ISETP.GE.AND P0, PT, R12, UR4, PT ;  /* 0x000000040c007c0c */ /* 0x001fda000bf06270 */
[----:B------:R-:W-:Y:S05]  /*0600*/  @P0 EXIT ;  /* 0x000000000000094d */ /* 0x000fea0003800000 */
[----:B------:R-:W0:Y:S01]  /*0610*/  S2R R13, SR_TID.X ;  /* 0x00000000000d7919 */ /* 0x000e220000002100 */
[----:B------:R-:W0:Y:S01]  /*0620*/  S2UR UR4, SR_CTAID.X ;  /* 0x00000000000479c3 */ /* 0x000e220000002500 */
[----:B------:R-:W1:Y:S07]  /*0630*/  LDCU UR8, c[0x0][0x390] ;  /* 0x00007200ff0877ac */ /* 0x000e6e0008000800 */
[----:B------:R-:W0:Y:S02]  /*0640*/  LDC R20, c[0x0][0x360] ;  /* 0x0000d800ff147b82 */ /* 0x000e240000000800 */
[----:B0-----:R-:W-:-:S05]  /*0650*/  IMAD R13, R20, UR4, R13 ;  /* 0x00000004140d7c24 */ /* 0x001fca000f8e020d */
[----:B-1----:R-:W-:-:S13]  /*0660*/  ISETP.GE.AND P0, PT, R13, UR8, PT ;  /* 0x000000080d007c0c */ /* 0x002fda000bf06270 */
[----:B------:R-:W-:Y:S05]  /*0670*/  @P0 EXIT ;  /* 0x000000000000094d */ /* 0x000fea0003800000 */
[----:B------:R-:W-:Y:S01]  /*0680*/  I2FP.F32.U32 R0, UR5 ;  /* 0x0000000500007c45 */ /* 0x000fe20008201000 */
[----:B------:R-:W0:Y:S04]  /*0690*/  LDC.64 R18, c[0x0][0x398] ;  /* 0x0000e600ff127b82 */ /* 0x000e280000000a00 */
[----:B------:R-:W-:-:S04]  /*06a0*/  FADD R3, R0, 1 ;  /* 0x3f80000000037421 */ /* 0x000fc80000000000 */
[----:B------:R-:W-:-:S04]  /*06b0*/  FMUL R3, R0, R3 ;  /* 0x0000000300037220 */ /* 0x000fc80000400000 */
[----:B------:R-:W1:Y:S01]  /*06c0*/  MUFU.RCP R0, R3 ;  /* 0x0000000300007308 */ /* 0x000e620000001000 */
[----:B------:R-:W-:Y:S02]  /*06d0*/  UMOV UR4, 0x40000000 ;  /* 0x4000000000047882 */ /* 0x000fe40000000000 */
[----:B------:R-:W-:-:S05]  /*06e0*/  MOV R4, UR4 ;  /* 0x0000000400047c02 */ /* 0x000fca0008000f00 */
[----:B------:R-:W2:Y:S01]  /*06f0*/  FCHK P0, R4, R3 ;  /* 0x0000000304007302 */ /* 0x000ea20000000000 */
[----:B0-----:R-:W-:-:S04]  /*0700*/  IMAD.WIDE.U32 R18, R12, 0x4, R18 ;  /* 0x000000040c127825 */ /* 0x001fc800078e0012 */
[----:B-1----:R-:W-:Y:S02]  /*0710*/  FFMA R5, -R3, R0, 1 ;  /* 0x3f80000003057423 */ /* 0x002fe40000000100 */
[----:B------:R0:W5:Y:S02]  /*0720*/  LDG.E.CONSTANT R18, desc[UR6][R18.64] ;  /* 0x0000000612127981 */ /* 0x000164000c1e9900 */
[----:B------:R-:W-:-:S04]  /*0730*/  FFMA R0, R0, R5, R0 ;  /* 0x0000000500007223 */ /* 0x000fc80000000000 */
[----:B------:R-:W-:-:S04]  /*0740*/  FFMA R2, R0, 2, RZ ;  /* 0x4000000000027823 */ /* 0x000fc800000000ff */
[----:B0-----:R-:W-:-:S04]  /*0750*/  FFMA R19, -R3, R2, 2 ;  /* 0x4000000003137423 */ /* 0x001fc80000000102 */
[----:B------:R-:W-:Y:S01]  /*0760*/  FFMA R19, R0, R19, R2 ;  /* 0x0000001300137223 */ /* 0x000fe20000000002 */
[----:B--2---:R-:W-:Y:S06]  /*0770*/  @!P0 BRA `(.L_x_5) ;  /* 0x0000000000088947 */ /* 0x004fec0003800000 */
[----:B------:R-:W-:-:S07]  /*0780*/  MOV R2, 0x7a0 ;  /* 0x000007a000027802 */ /* 0x000fce0000000f00 */
[----:B-----5:R-:W-:Y:S05]  /*0790*/  CALL.REL.NOINC `($__internal_0_$__cuda_sm3x_div_rn_noftz_f32_slowpath) ;  /* 0x0000000400547944 */ /* 0x020fea0003c00000 */
.L_x_5:
[----:B------:R-:W0:Y:S01]  /*07a0*/  LDC R3, c[0x0][0x388] ;  /* 0x0000e200ff037b82 */ /* 0x000e220000000800 */
[----:B------:R-:W1:Y:S02]  /*07b0*/  LDCU UR4, c[0x0][0x370] ;  /* 0x00006e00ff0477ac */ /* 0x000e640008000800 */
[----:B-1----:R-:W-:Y:S01]  /*07c0*/  IMAD R20, R20, UR4, RZ ;  /* 0x0000000414147c24 */ /* 0x002fe2000f8e02ff */
[C---:B0-----:R-:W-:Y:S02]  /*07d0*/  LOP3.LUT R17, R3.reuse, 0x7ffffffc, RZ, 0xc0, !PT ;  /* 0x7ffffffc03117812 */ /* 0x041fe400078ec0ff */
[----:B-----5:R-:W-:Y:S02]  /*07e0*/  IADD3 R18, PT, PT, R18, -0x1, R3 ;  /* 0xffffffff12127810 */ /* 0x020fe40007ffe003 */
[----:B------:R-:W-:Y:S01]  /*07f0*/  LOP3.LUT R16, R3, 0x3, RZ, 0xc0, !PT ;  /* 0x0000000303107812 */ /* 0x000fe200078ec0ff */
[----:B------:R-:W-:-:S07]  /*0800*/  IMAD.MOV R14, RZ, RZ, -R17 ;  /* 0x000000ffff0e7224 */ /* 0x000fce00078e0a11 */
.L_x_11:
[----:B------:R-:W-:Y:S01]  /*0810*/  ISETP.GE.AND P0, PT, R13, R18, PT ;  /* 0x000000120d00720c */ /* 0x000fe20003f06270 */
[----:B0-----:R-:W0:Y:S01]  /*0820*/  LDC R15, c[0x0][0x38c] ;  /* 0x0000e300ff0f7b82 */ /* 0x001e220000000800 */
[----:B------:R-:W-:Y:S11]  /*0830*/  BSSY.RECONVERGENT B0, `(.L_x_6) ;  /* 0x0000046000007945 */ /* 0x000ff60003800200 */
[----:B-1----:R-:W1:Y:S01]  /*0840*/  @!P0 LDC.64 R2, c[0x0][0x3a0] ;  /* 0x0000e800ff028b82 */ /* 0x002e620000000a00 */
[----:B------:R-:W-:-:S02]  /*0850*/  @!P0 IMAD.MOV.U32 R5, RZ, RZ, 0x7fffffff ;  /* 0x7fffffffff058424 */ /* 0x000fc400078e00ff */
[----:B0-----:R-:W-:-:S04]  /*0860*/  IMAD R21, R13, R15, R12 ;  /* 0x0000000f0d157224 */ /* 0x001fc800078e020c */
[----:B-1----:R-:W-:-:S05]  /*0870*/  @!P0 IMAD.WIDE R2, R21, 0x4, R2 ;  /* 0x0000000415028825 */ /* 0x002fca00078e0202 */
[----:B------:R0:W-:Y:S01]  /*0880*/  @!P0 STG.E desc[UR6][R2.64], R5 ;  /* 0x0000000502008986 */ /* 0x0001e2000c101906 */
[----:B------:R-:W-:Y:S05]  /*0890*/  @!P0 BRA `(.L_x_7) ;  /* 0x0000000000fc8947 */ /* 0x000fea0003800000 */
[----:B------:R-:W1:Y:S01]  /*08a0*/  LDC R22, c[0x0][0x388] ;  /* 0x0000e200ff167b82 */ /* 0x000e620000000800 */
[----:B------:R-:W-:Y:S02]  /*08b0*/  HFMA2 R0, -RZ, RZ, 0, 0 ;  /* 0x00000000ff007431 */ /* 0x000fe400000001ff */
[----:B------:R-:W-:Y:S01]  /*08c0*/  IMAD.MOV.U32 R6, RZ, RZ, RZ ;  /* 0x000000ffff067224 */ /* 0x000fe200078e00ff */
[----:B-1----:R-:W-:-:S13]  /*08d0*/  ISETP.GE.U32.AND P0, PT, R22, 0x4, PT ;  /* 0x000000041600780c */ /* 0x002fda0003f06070 */
[----:B------:R-:W-:Y:S05]  /*08e0*/  @!P0 BRA `(.L_x_8) ;  /* 0x00000000007c8947 */ /* 0x000fea0003800000 */
[----:B0-----:R-:W0:Y:S01]  /*08f0*/  LDC.64 R2, c[0x0][0x380] ;  /* 0x0000e000ff027b82 */ /* 0x001e220000000a00 */
[----:B------:R-:W-:Y:S01]  /*0900*/  IADD3 R24, PT, PT, R13, 0x1, -R22 ;  /* 0x000000010d187810 */ /* 0x000fe20007ffe816 */
[----:B------:R-:W-:Y:S01]  /*0910*/  IMAD.MOV.U32 R0, RZ, RZ, RZ ;  /* 0x000000ffff007224 */ /* 0x000fe200078e00ff */
[----:B------:R-:W-:Y:S01]  /*0920*/  MOV R23, R14 ;  /* 0x0000000e00177202 */ /* 0x000fe20000000f00 */
[----:B------:R-:W-:Y:S02]  /*0930*/  UMOV UR4, 0x2 ;  /* 0x0000000200047882 */ /* 0x000fe40000000000 */
[----:B------:R-:W-:-:S07]  /*0940*/  IMAD R24, R24, R15, R12 ;  /* 0x0000000f18187224 */ /* 0x000fce00078e020c */
.L_x_9:
[----:B0-----:R-:W-:-:S04]  /*0950*/  IMAD.WIDE R4, R24, 0x4, R2 ;  /* 0x0000000418047825 */ /* 0x001fc800078e0202 */
[C---:B------:R-:W-:Y:S02]  /*0960*/  IMAD.WIDE R6, R15.reuse, 0x4, R4 ;  /* 0x000000040f067825 */ /* 0x040fe400078e0204 */
[----:B------:R-:W2:Y:S02]  /*0970*/  LDG.E.CONSTANT R5, desc[UR6][R4.64] ;  /* 0x0000000604057981 */ /* 0x000ea4000c1e9900 */
[C---:B------:R-:W-:Y:S02]  /*0980*/  IMAD.WIDE R8, R15.reuse, 0x4, R6 ;  /* 0x000000040f087825 */ /* 0x040fe400078e0206 */
[----:B------:R-:W3:Y:S04]  /*0990*/  LDG.E.CONSTANT R26, desc[UR6][R6.64] ;  /* 0x00000006061a7981 */ /* 0x000ee8000c1e9900 */
[----:B------:R-:W4:Y:S01]  /*09a0*/  LDG.E.CONSTANT R28, desc[UR6][R8.64] ;  /* 0x00000006081c7981 */ /* 0x000f22000c1e9900 */
[----:B------:R-:W-:-:S06]  /*09b0*/  IMAD.WIDE R10, R15, 0x4, R8 ;  /* 0x000000040f0a7825 */ /* 0x000fcc00078e0208 */
[----:B------:R-:W5:Y:S01]  /*09c0*/  LDG.E.CONSTANT R11, desc[UR6][R10.64] ;  /* 0x000000060a0b7981 */ /* 0x000f62000c1e9900 */
[----:B------:R-:W-:Y:S01]  /*09d0*/  UIADD3 UR5, UPT, UPT, UR4, -0x1, URZ ;  /* 0xffffffff04057890 */ /* 0x000fe2000fffe0ff */
[----:B------:R-:W-:Y:S01]  /*09e0*/  VIADD R23, R23, 0x4 ;  /* 0x0000000417177836 */ /* 0x000fe20000000000 */
[----:B------:R-:W-:Y:S01]  /*09f0*/  I2FP.F32.U32 R27, UR4 ;  /* 0x00000004001b7c45 */ /* 0x000fe20008201000 */
[----:B------:R-:W-:-:S03]  /*0a00*/  IMAD R24, R15, 0x4, R24 ;  /* 0x000000040f187824 */ /* 0x000fc600078e0218 */
[----:B------:R-:W-:Y:S01]  /*0a10*/  I2FP.F32.U32 R25, UR5 ;  /* 0x0000000500197c45 */ /* 0x000fe20008201000 */
[----:B------:R-:W-:Y:S01]  /*0a20*/  UIADD3 UR5, UPT, UPT, UR4, 0x1, URZ ;  /* 0x0000000104057890 */ /* 0x000fe2000fffe0ff */
[----:B------:R-:W-:-:S03]  /*0a30*/  ISETP.NE.AND P0, PT, R23, RZ, PT ;  /* 0x000000ff1700720c */ /* 0x000fc60003f05270 */
[----:B--2---:R-:W-:Y:S02]  /*0a40*/  FFMA R25, R5, R25, R0 ;  /* 0x0000001905197223 */ /* 0x004fe40000000000 */
[----:B------:R-:W-:Y:S01]  /*0a50*/  I2FP.F32.U32 R0, UR5 ;  /* 0x0000000500007c45 */ /* 0x000fe20008201000 */
[----:B------:R-:W-:Y:S02]  /*0a60*/  UIADD3 UR5, UPT, UPT, UR4, 0x2, URZ ;  /* 0x0000000204057890 */ /* 0x000fe4000fffe0ff */
[----:B------:R-:W-:Y:S01]  /*0a70*/  UIADD3 UR4, UPT, UPT, UR4, 0x4, URZ ;  /* 0x0000000404047890 */ /* 0x000fe2000fffe0ff */
[----:B---3--:R-:W-:-:S03]  /*0a80*/  FFMA R25, R26, R27, R25 ;  /* 0x0000001b1a197223 */ /* 0x008fc60000000019 */
[----:B------:R-:W-:Y:S01]  /*0a90*/  I2FP.F32.U32 R4, UR5 ;  /* 0x0000000500047c45 */ /* 0x000fe20008201000 */
[----:B----4-:R-:W-:-:S04]  /*0aa0*/  FFMA R0, R28, R0, R25 ;  /* 0x000000001c007223 */ /* 0x010fc80000000019 */
[----:B-----5:R-:W-:Y:S01]  /*0ab0*/  FFMA R0, R11, R4, R0 ;  /* 0x000000040b007223 */ /* 0x020fe20000000000 */
[----:B------:R-:W-:Y:S06]  /*0ac0*/  @P0 BRA `(.L_x_9) ;  /* 0xfffffffc00a00947 */ /* 0x000fec000383ffff */
[----:B------:R-:W-:-:S07]  /*0ad0*/  MOV R6, R17 ;  /* 0x0000001100067202 */ /* 0x000fce0000000f00 */
.L_x_8:
[----:B0-----:R-:W0:Y:S01]  /*0ae0*/  LDC.64 R2, c[0x0][0x3a0] ;  /* 0x0000e800ff027b82 */ /* 0x001e220000000a00 */
[----:B------:R-:W-:Y:S01]  /*0af0*/  ISETP.NE.AND P0, PT, R16, RZ, PT ;  /* 0x000000ff1000720c */ /* 0x000fe20003f05270 */
[----:B0-----:R-:W-:-:S12]  /*0b00*/  IMAD.WIDE R2, R21, 0x4, R2 ;  /* 0x0000000415027825 */ /* 0x001fd800078e0202 */
[----:B------:R-:W-:Y:S05]  /*0b10*/  @!P0 BRA `(.L_x_10) ;  /* 0x0000000000548947 */ /* 0x000fea0003800000 */
[----:B------:R-:W0:Y:S01]  /*0b20*/  LDC.64 R4, c[0x0][0x380] ;  /* 0x0000e000ff047b82 */ /* 0x000e220000000a00 */
[----:B------:R-:W-:-:S05]  /*0b30*/  VIADD R7, R6, 0x1 ;  /* 0x0000000106077836 */ /* 0x000fca0000000000 */
[----:B------:R-:W-:-:S05]  /*0b40*/  IADD3 R22, PT, PT, R7, -R22, R13 ;  /* 0x8000001607167210 */ /* 0x000fca0007ffe00d */
[----:B------:R-:W-:-:S04]  /*0b50*/  IMAD R9, R22, R15, R12 ;  /* 0x0000000f16097224 */ /* 0x000fc800078e020c */
[----:B0-----:R-:W-:-:S05]  /*0b60*/  IMAD.WIDE R4, R9, 0x4, R4 ;  /* 0x0000000409047825 */ /* 0x001fca00078e0204 */
[----:B------:R-:W2:Y:S01]  /*0b70*/  LDG.E.CONSTANT R9, desc[UR6][R4.64] ;  /* 0x0000000604097981 */ /* 0x000ea2000c1e9900 */
[----:B------:R-:W-:Y:S02]  /*0b80*/  ISETP.NE.AND P0, PT, R16, 0x1, PT ;  /* 0x000000011000780c */ /* 0x000fe40003f05270 */
[----:B------:R-:W-:-:S05]  /*0b90*/  I2FP.F32.U32 R7, R7 ;  /* 0x0000000700077245 */ /* 0x000fca0000201000 */
[----:B--2---:R-:W-:-:S06]  /*0ba0*/  FFMA R0, R9, R7, R0 ;  /* 0x0000000709007223 */ /* 0x004fcc0000000000 */
[----:B------:R-:W-:Y:S05]  /*0bb0*/  @!P0 BRA `(.L_x_10) ;  /* 0x00000000002c8947 */ /* 0x000fea0003800000 */
[----:B------:R-:W-:Y:S01]  /*0bc0*/  ISETP.NE.AND P0, PT, R16, 0x2, PT ;  /* 0x000000021000780c */ /* 0x000fe20003f05270 */
[----:B------:R-:W-:-:S12]  /*0bd0*/  IMAD.WIDE R8, R15, 0x4, R4 ;  /* 0x000000040f087825 */ /* 0x000fd800078e0204 */
[----:B------:R-:W-:Y:S02]  /*0be0*/  @P0 IMAD.WIDE R4, R15, 0x4, R8 ;  /* 0x000000040f040825 */ /* 0x000fe400078e0208 */
[----:B------:R-:W2:Y:S04]  /*0bf0*/  LDG.E.CONSTANT R9, desc[UR6][R8.64] ;  /* 0x0000000608097981 */ /* 0x000ea8000c1e9900 */
[----:B------:R-:W3:Y:S01]  /*0c00*/  @P0 LDG.E.CONSTANT R5, desc[UR6][R4.64] ;  /* 0x0000000604050981 */ /* 0x000ee2000c1e9900 */
[C---:B------:R-:W-:Y:S01]  /*0c10*/  VIADD R7, R6.reuse, 0x2 ;  /* 0x0000000206077836 */ /* 0x040fe20000000000 */
[----:B------:R-:W-:-:S04]  /*0c20*/  @P0 IADD3 R6, PT, PT, R6, 0x3, RZ ;  /* 0x0000000306060810 */ /* 0x000fc80007ffe0ff */
[----:B------:R-:W-:Y:S02]  /*0c30*/  I2FP.F32.U32 R7, R7 ;  /* 0x0000000700077245 */ /* 0x000fe40000201000 */
[----:B------:R-:W-:-:S03]  /*0c40*/  @P0 I2FP.F32.U32 R6, R6 ;  /* 0x0000000600060245 */ /* 0x000fc60000201000 */
[----:B--2---:R-:W-:-:S04]  /*0c50*/  FFMA R0, R9, R7, R0 ;  /* 0x0000000709007223 */ /* 0x004fc80000000000 */
[----:B---3--:R-:W-:-:S07]  /*0c60*/  @P0 FFMA R0, R5, R6, R0 ;  /* 0x0000000605000223 */ /* 0x008fce0000000000 */
.L_x_10:
[----:B------:R-:W-:-:S05]  /*0c70*/  FMUL R5, R0, R19 ;  /* 0x0000001300057220 */ /* 0x000fca0000400000 */
[----:B------:R1:W-:Y:S02]  /*0c80*/  STG.E desc[UR6][R2.64], R5 ;  /* 0x0000000502007986 */ /* 0x0003e4000c101906 */
.L_x_7:
[----:B------:R-:W-:Y:S05]  /*0c90*/  BSYNC.RECONVERGENT B0 ;  /* 0x0000000000007941 */ /* 0x000fea0003800200 */
.L_x_6:
[----:B------:R-:W2:Y:S01]  /*0ca0*/  LDCU UR4, c[0x0][0x390] ;  /* 0x00007200ff0477ac */ /* 0x000ea20008000800 */
[----:B------:R-:W-:-:S05]  /*0cb0*/  IMAD.IADD R13, R20, 0x1, R13 ;  /* 0x00000001140d7824 */ /* 0x000fca00078e020d */
[----:B--2---:R-:W-:-:S13]  /*0cc0*/  ISETP.GE.AND P0, PT, R13, UR4, PT ;  /* 0x000000040d007c0c */ /* 0x004fda000bf06270 */
[----:B------:R-:W-:Y:S05]  /*0cd0*/  @!P0 BRA `(.L_x_11) ;  /* 0xfffffff800cc8947 */ /* 0x000fea000383ffff */
[----:B------:R-:W-:Y:S05]  /*0ce0*/  EXIT ;  /* 0x000000000000794d */ /* 0x000fea0003800000 */
        .weak           $__internal_0_$__cuda_sm3x_div_rn_noftz_f32_slowpath
        .type           $__internal_0_$__cuda_sm3x_div_rn_noftz_f32_slowpath,@function
        .size           $__internal_0_$__cuda_sm3x_div_rn_noftz_f32_slowpath,(.L_x_59 - $__internal_0_$__cuda_sm3x_div_rn_noftz_f32_slowpath)
$__internal_0_$__cuda_sm3x_div_rn_noftz_f32_slowpath:
[----:B------:R-:W-:Y:S02]  /*0cf0*/  SHF.R.U32.HI R0, RZ, 0x17, R3 ;  /* 0x00000017ff007819 */ /* 0x000fe40000011603 */
[----:B------:R-:W-:Y:S02]  /*0d00*/  MOV R6, R3 ;  /* 0x0000000300067202 */ /* 0x000fe40000000f00 */
[----:B------:R-:W-:-:S05]  /*0d10*/  LOP3.LUT R4, R0, 0xff, RZ, 0xc0, !PT ;  /* 0x000000ff00047812 */ /* 0x000fca00078ec0ff */
[----:B------:R-:W-:-:S05]  /*0d20*/  VIADD R7, R4, 0xffffffff ;  /* 0xffffffff04077836 */ /* 0x000fca0000000000 */
[----:B------:R-:W-:-:S13]  /*0d30*/  ISETP.GT.U32.AND P0, PT, R7, 0xfd, PT ;  /* 0x000000fd0700780c */ /* 0x000fda0003f04070 */
[----:B------:R-:W-:Y:S01]  /*0d40*/  @!P0 IMAD.MOV.U32 R5, RZ, RZ, RZ ;  /* 0x000000ffff058224 */ /* 0x000fe200078e00ff */
[----:B------:R-:W-:Y:S06]  /*0d50*/  @!P0 BRA `(.L_x_12) ;  /* 0x0000000000408947 */ /* 0x000fec0003800000 */
[----:B------:R-:W-:Y:S02]  /*0d60*/  FSETP.GTU.FTZ.AND P0, PT, |R3|, +INF , PT ;  /* 0x7f8000000300780b */ /* 0x000fe40003f1c200 */
[----:B------:R-:W-:-:S11]  /*0d70*/  MOV R0, R3 ;  /* 0x0000000300007202 */ /* 0x000fd60000000f00 */
[----:B------:R-:W-:Y:S05]  /*0d80*/  @P0 BRA `(.L_x_13) ;  /* 0x0000000400280947 */ /* 0x000fea0003800000 */
[----:B------:R-:W-:-:S05]  /*0d90*/  IMAD.MOV.U32 R3, RZ, RZ, 0x40000000 ;  /* 0x40000000ff037424 */ /* 0x000fca00078e00ff */
[----:B------:R-:W-:-:S13]  /*0da0*/  LOP3.LUT P0, RZ, R6, 0x7fffffff, R3, 0xc8, !PT ;  /* 0x7fffffff06ff7812 */ /* 0x000fda000780c803 */
[----:B------:R-:W-:Y:S05]  /*0db0*/  @!P0 BRA `(.L_x_14) ;  /* 0x0000000400148947 */ /* 0x000fea0003800000 */
[----:B------:R-:W-:Y:S02]  /*0dc0*/  FSETP.NEU.FTZ.AND P0, PT, |R0|, +INF , PT ;  /* 0x7f8000000000780b */ /* 0x000fe40003f1d200 */
[----:B------:R-:W-:-:S04]  /*0dd0*/  LOP3.LUT P1, RZ, R3, 0x7fffffff, RZ, 0xc0, !PT ;  /* 0x7fffffff03ff7812 */ /* 0x000fc8000782c0ff */
[----:B------:R-:W-:-:S13]  /*0de0*/  PLOP3.LUT P0, PT, P0, P1, PT, 0x2f, 0xf2 ;  /* 0x0000000000f2781c */ /* 0x000fda0000702577 */
[----:B------:R-:W-:Y:S05]  /*0df0*/  @P0 BRA `(.L_x_15) ;  /* 0x0000000000fc0947 */ /* 0x000fea0003800000 */
[----:B------:R-:W-:-:S13]  /*0e00*/  LOP3.LUT P0, RZ, R6, 0x7fffffff, RZ, 0xc0, !PT ;  /* 0x7fffffff06ff7812 */ /* 0x000fda000780c0ff */
[----:B------:R-:W-:Y:S05]  /*0e10*/  @!P0 BRA `(.L_x_16) ;  /* 0x0000000000e88947 */ /* 0x000fea0003800000 */
[----:B------:R-:W-:Y:S01]  /*0e20*/  ISETP.GE.AND P0, PT, R7, RZ, PT ;  /* 0x000000ff0700720c */ /* 0x000fe20003f06270 */
[----:B------:R-:W-:-:S12]  /*0e30*/  HFMA2 R5, -RZ, RZ, 0, 0 ;  /* 0x00000000ff057431 */ /* 0x000fd800000001ff */
[----:B------:R-:W-:Y:S01]  /*0e40*/  @!P0 FFMA R6, R0, 1.84467440737095516160e+19, RZ ;  /* 0x5f80000000068823 */ /* 0x000fe200000000ff */
[----:B------:R-:W-:-:S07]  /*0e50*/  @!P0 VIADD R5, R5, 0x40 ;  /* 0x0000004005058836 */ /* 0x000fce0000000000 */
.L_x_12:
[----:B------:R-:W-:Y:S01]  /*0e60*/  LEA R3, R4, 0xc0800000, 0x17 ;  /* 0xc080000004037811 */ /* 0x000fe200078eb8ff */
[----:B------:R-:W-:Y:S01]  /*0e70*/  UMOV UR4, 0x40000000 ;  /* 0x4000000000047882 */ /* 0x000fe20000000000 */
[----:B------:R-:W-:Y:S01]  /*0e80*/  IADD3 R4, PT, PT, R5, 0x80, -R4 ;  /* 0x0000008005047810 */ /* 0x000fe20007ffe804 */
[----:B------:R-:W-:Y:S01]  /*0e90*/  UIADD3 UR4, UPT, UPT, UR4, -0x800000, URZ ;  /* 0xff80000004047890 */ /* 0x000fe2000fffe0ff */
[----:B------:R-:W-:-:S04]  /*0ea0*/  IADD3 R6, PT, PT, -R3, R6, RZ ;  /* 0x0000000603067210 */ /* 0x000fc80007ffe1ff */
[----:B------:R-:W0:Y:S01]  /*0eb0*/  MUFU.RCP R0, R6 ;  /* 0x0000000600007308 */ /* 0x000e220000001000 */
[----:B------:R-:W-:-:S04]  /*0ec0*/  FADD.FTZ R3, -R6, -RZ ;  /* 0x800000ff06037221 */ /* 0x000fc80000010100 */
[----:B0-----:R-:W-:-:S04]  /*0ed0*/  FFMA R7, R0, R3, 1 ;  /* 0x3f80000000077423 */ /* 0x001fc80000000003 */
[----:B------:R-:W-:-:S04]  /*0ee0*/  FFMA R0, R0, R7, R0 ;  /* 0x0000000700007223 */ /* 0x000fc80000000000 */
[----:B------:R-:W-:-:S04]  /*0ef0*/  FFMA R7, R0, UR4, RZ ;  /* 0x0000000400077c23 */ /* 0x000fc800080000ff */
[----:B------:R-:W-:-:S04]  /*0f00*/  FFMA R8, R3, R7, UR4 ;  /* 0x0000000403087e23 */ /* 0x000fc80008000007 */
[----:B------:R-:W-:-:S04]  /*0f10*/  FFMA R7, R0, R8, R7 ;  /* 0x0000000800077223 */ /* 0x000fc80000000007 */
[----:B------:R-:W-:-:S04]  /*0f20*/  FFMA R8, R3, R7, UR4 ;  /* 0x0000000403087e23 */ /* 0x000fc80008000007 */
[----:B------:R-:W-:-:S05]  /*0f30*/  FFMA R3, R0, R8, R7 ;  /* 0x0000000800037223 */ /* 0x000fca0000000007 */
[----:B------:R-:W-:-:S04]  /*0f40*/  SHF.R.U32.HI R6, RZ, 0x17, R3 ;  /* 0x00000017ff067819 */ /* 0x000fc80000011603 */
[----:B------:R-:W-:-:S05]  /*0f50*/  LOP3.LUT R6, R6, 0xff, RZ, 0xc0, !PT ;  /* 0x000000ff06067812 */ /* 0x000fca00078ec0ff */
[----:B------:R-:W-:-:S05]  /*0f60*/  IMAD.IADD R9, R6, 0x1, R4 ;  /* 0x0000000106097824 */ /* 0x000fca00078e0204 */
[----:B------:R-:W-:-:S04]  /*0f70*/  IADD3 R5, PT, PT, R9, -0x1, RZ ;  /* 0xffffffff09057810 */ /* 0x000fc80007ffe0ff */
[----:B------:R-:W-:-:S13]  /*0f80*/  ISETP.GE.U32.AND P0, PT, R5, 0xfe, PT ;  /* 0x000000fe0500780c */ /* 0x000fda0003f06070 */
[----:B------:R-:W-:Y:S05]  /*0f90*/  @!P0 BRA `(.L_x_17) ;  /* 0x0000000000808947 */ /* 0x000fea0003800000 */
[----:B------:R-:W-:-:S13]  /*0fa0*/  ISETP.GT.AND P0, PT, R9, 0xfe, PT ;  /* 0x000000fe0900780c */ /* 0x000fda0003f04270 */
[----:B------:R-:W-:Y:S05]  /*0fb0*/  @P0 BRA `(.L_x_18) ;  /* 0x00000000006c0947 */ /* 0x000fea0003800000 */
[----:B------:R-:W-:-:S13]  /*0fc0*/  ISETP.GE.AND P0, PT, R9, 0x1, PT ;  /* 0x000000010900780c */ /* 0x000fda0003f06270 */
[----:B------:R-:W-:Y:S05]  /*0fd0*/  @P0 BRA `(.L_x_19) ;  /* 0x0000000000980947 */ /* 0x000fea0003800000 */
[----:B------:R-:W-:Y:S02]  /*0fe0*/  ISETP.GE.AND P0, PT, R9, -0x18, PT ;  /* 0xffffffe80900780c */ /* 0x000fe40003f06270 */
[----:B------:R-:W-:-:S11]  /*0ff0*/  LOP3.LUT R3, R3, 0x80000000, RZ, 0xc0, !PT ;  /* 0x8000000003037812 */ /* 0x000fd600078ec0ff */
[----:B------:R-:W-:Y:S05]  /*1000*/  @!P0 BRA `(.L_x_19) ;  /* 0x00000000008c8947 */ /* 0x000fea0003800000 */
[CCC-:B------:R-:W-:Y:S01]  /*1010*/  FFMA.RZ R4, R0.reuse, R8.reuse, R7.reuse ;  /* 0x0000000800047223 */ /* 0x1c0fe2000000c007 */
[-CC-:B------:R-:W-:Y:S01]  /*1020*/  FFMA.RM R5, R0, R8.reuse, R7.reuse ;  /* 0x0000000800057223 */ /* 0x180fe20000004007 */
[C---:B------:R-:W-:Y:S02]  /*1030*/  ISETP.NE.AND P2, PT, R9.reuse, RZ, PT ;  /* 0x000000ff0900720c */ /* 0x040fe40003f45270 */
[C---:B------:R-:W-:Y:S02]  /*1040*/  ISETP.NE.AND P1, PT, R9.reuse, RZ, PT ;  /* 0x000000ff0900720c */ /* 0x040fe40003f25270 */
[----:B------:R-:W-:Y:S01]  /*1050*/  LOP3.LUT R6, R4, 0x7fffff, RZ, 0xc0, !PT ;  /* 0x007fffff04067812 */ /* 0x000fe200078ec0ff */
[----:B------:R-:W-:Y:S01]  /*1060*/  FFMA.RP R4, R0, R8, R7 ;  /* 0x0000000800047223 */ /* 0x000fe20000008007 */
[C---:B------:R-:W-:Y:S01]  /*1070*/  VIADD R7, R9.reuse, 0x20 ;  /* 0x0000002009077836 */ /* 0x040fe20000000000 */
[----:B------:R-:W-:Y:S02]  /*1080*/  IADD3 R0, PT, PT, -R9, RZ, RZ ;  /* 0x000000ff09007210 */ /* 0x000fe40007ffe1ff */
[----:B------:R-:W-:-:S02]  /*1090*/  LOP3.LUT R6, R6, 0x800000, RZ, 0xfc, !PT ;  /* 0x0080000006067812 */ /* 0x000fc400078efcff */
[----:B------:R-:W-:Y:S02]  /*10a0*/  FSETP.NEU.FTZ.AND P0, PT, R4, R5, PT ;  /* 0x000000050400720b */ /* 0x000fe40003f1d000 */
[----:B------:R-:W-:Y:S02]  /*10b0*/  SHF.L.U32 R7, R6, R7, RZ ;  /* 0x0000000706077219 */ /* 0x000fe400000006ff */
[----:B------:R-:W-:Y:S02]  /*10c0*/  SEL R5, R0, RZ, P2 ;  /* 0x000000ff00057207 */ /* 0x000fe40001000000 */
[----:B------:R-:W-:Y:S02]  /*10d0*/  ISETP.NE.AND P1, PT, R7, RZ, P1 ;  /* 0x000000ff0700720c */ /* 0x000fe40000f25270 */
[----:B------:R-:W-:Y:S02]  /*10e0*/  SHF.R.U32.HI R5, RZ, R5, R6 ;  /* 0x00000005ff057219 */ /* 0x000fe40000011606 */
[----:B------:R-:W-:-:S02]  /*10f0*/  PLOP3.LUT P0, PT, P0, P1, PT, 0xf8, 0x8f ;  /* 0x00000000008f781c */ /* 0x000fc40000703f70 */
[----:B------:R-:W-:Y:S02]  /*1100*/  SHF.R.U32.HI R7, RZ, 0x1, R5 ;  /* 0x00000001ff077819 */ /* 0x000fe40000011605 */
[----:B------:R-:W-:-:S04]  /*1110*/  SEL R0, RZ, 0x1, !P0 ;  /* 0x00000001ff007807 */ /* 0x000fc80004000000 */
[----:B------:R-:W-:-:S04]  /*1120*/  LOP3.LUT R0, R0, 0x1, R7, 0xf8, !PT ;  /* 0x0000000100007812 */ /* 0x000fc800078ef807 */
[----:B------:R-:W-:-:S05]  /*1130*/  LOP3.LUT R0, R0, R5, RZ, 0xc0, !PT ;  /* 0x0000000500007212 */ /* 0x000fca00078ec0ff */
[----:B------:R-:W-:-:S05]  /*1140*/  IMAD.IADD R0, R7, 0x1, R0 ;  /* 0x0000000107007824 */ /* 0x000fca00078e0200 */
[----:B------:R-:W-:Y:S01]  /*1150*/  LOP3.LUT R3, R0, R3, RZ, 0xfc, !PT ;  /* 0x0000000300037212 */ /* 0x000fe200078efcff */
[----:B------:R-:W-:Y:S06]  /*1160*/  BRA `(.L_x_19) ;  /* 0x0000000000347947 */ /* 0x000fec0003800000 */
.L_x_18:
[----:B------:R-:W-:-:S04]  /*1170*/  LOP3.LUT R3, R3, 0x80000000, RZ, 0xc0, !PT ;  /* 0x8000000003037812 */ /* 0x000fc800078ec0ff */
[----:B------:R-:W-:Y:S01]  /*1180*/  LOP3.LUT R3, R3, 0x7f800000, RZ, 0xfc, !PT ;  /* 0x7f80000003037812 */ /* 0x000fe200078efcff */
[----:B------:R-:W-:Y:S06]  /*1190*/  BRA `(.L_x_19) ;  /* 0x0000000000287947 */ /* 0x000fec0003800000 */
.L_x_17:
[----:B------:R-:W-:Y:S01]  /*11a0*/  LEA R3, R4, R3, 0x17 ;  /* 0x0000000304037211 */ /* 0x000fe200078eb8ff */
[----:B------:R-:W-:Y:S06]  /*11b0*/  BRA `(.L_x_19) ;  /* 0x0000000000207947 */ /* 0x000fec0003800000 */
.L_x_16:
[----:B------:R-:W-:-:S04]  /*11c0*/  LOP3.LUT R3, R6, 0x80000000, R3, 0x48, !PT ;  /* 0x8000000006037812 */ /* 0x000fc800078e4803 */
[----:B------:R-:W-:Y:S01]  /*11d0*/  LOP3.LUT R3, R3, 0x7f800000, RZ, 0xfc, !PT ;  /* 0x7f80000003037812 */ /* 0x000fe200078efcff */
[----:B------:R-:W-:Y:S06]  /*11e0*/  BRA `(.L_x_19) ;  /* 0x0000000000147947 */ /* 0x000fec0003800000 */
.L_x_15:
[----:B------:R-:W-:Y:S01]  /*11f0*/  LOP3.LUT R3, R6, 0x80000000, R3, 0x48, !PT ;  /* 0x8000000006037812 */ /* 0x000fe200078e4803 */
[----:B------:R-:W-:Y:S06]  /*1200*/  BRA `(.L_x_19) ;  /* 0x00000000000c7947 */ /* 0x000fec0003800000 */
.L_x_14:
[----:B------:R-:W0:Y:S01]  /*1210*/  MUFU.RSQ R3, -QNAN ;  /* 0xffc0000000037908 */ /* 0x000e220000001400 */
[----:B------:R-:W-:Y:S05]  /*1220*/  BRA `(.L_x_19) ;  /* 0x0000000000047947 */ /* 0x000fea0003800000 */
.L_x_13:
[----:B------:R-:W-:-:S07]  /*1230*/  FADD.FTZ R3, R0, 2 ;  /* 0x4000000000037421 */ /* 0x000fce0000010000 */
.L_x_19:
[----:B0-----:R-:W-:Y:S01]  /*1240*/  IMAD.MOV.U32 R19, RZ, RZ, R3 ;  /* 0x000000ffff137224 */ /* 0x001fe200078e0003 */
[----:B------:R-:W-:-:S04]  /*1250*/  MOV R3, 0x0 ;  /* 0x0000000000037802 */ /* 0x000fc80000000f00 */
[----:B------:R-:W-:Y:S05]  /*1260*/  RET.REL.NODEC R2 `(cora_wave_ms1p_wma_time_major_f32) ;  /* 0xffffffec02647950 */ /* 0x000fea0003c3ffff */
.L_x_20:
[----:B------:R-:W-:-:S00]  /*1270*/  BRA `(.L_x_20) ;  /* 0xfffffffc00fc7947 */ /* 0x000fc0000383ffff */
[----:B------:R-:W-:-:S00]  /*1280*/  NOP ;  /* 0x0000000000007918 */ /* 0x000fc00000000000 */
[----:B------:R-:W-:-:S00]  /*1290*/  NOP ;  /* 0x0000000000007918 */ /* 0x000fc00000000000 */
[----:B------:R-:W-:-:S00]  /*12a0*/  NOP ;  /* 0x0000000000007918 */ /* 0x000fc00000000000 */
[----:B------:R-:W-:-:S00]  /*12b0*/  NOP ;  /* 0x0000000000007918 */ /* 0x000fc00000000000 */
[----:B------:R-:W-:-:S00]  /*12c0*/  NOP ;  /* 0x0000000000007918 */ /* 0x000fc00000000000 */
[----:B------:R-:W-:-:S00]  /*12d0*/  NOP ;  /* 0x0000000000007918 */ /* 0x000fc00000000000 */
[----:B------:R-:W-:-:S00]  /*12e0*/  NOP ;  /* 0x0000000000007918 */ /* 0x000fc00000000000 */
[----:B------:R-:W-:-:S00]  /*12f0*/  NOP ;  /* 0x0000000000007918 */ /* 0x000fc00000000000 */
.L_x_59:


//--------------------- .text.cora_wave_multi_series_one_param_time_major_f32 --------------------------
	.section	.text.cora_wave_multi_series_one_param_time_major_f32,"ax",@progbits
	.align	128
        .global         cora_wave_multi_series_one_param_time_major_f32
        .type           cora_wave_multi_series_one_param_time_major_f32,@function
        .size           cora_wave_multi_series_one_param_time_major_f32,(.L_x_62 - cora_wave_multi_series_one_param_time_major_f32)
        .other          cora_wave_multi_series_one_param_time_major_f32,@"STO_CUDA_ENTRY STV_DEFAULT"
cora_wave_multi_series_one_param_time_major_f32:
.text.cora_wave_multi_series_one_param_time_major_f32:
[----:B------:R-:W-:Y:S08]  /*0000*/  LDC R1, c[0x0][0x37c] ;  /* 0x0000df00ff017b82 */ /* 0x000ff00000000800 */
[----:B------:R-:W0:Y:S02]  /*0010*/  LDC R19, c[0x0][0x390] ;  /* 0x0000e400ff137b82 */ /* 0x000e240000000800 */
[----:B0-----:R-:W-:-:S13]  /*0020*/  ISETP.GE.AND P0, PT, R19, 0x1, PT ;  /* 0x000000011300780c */ /* 0x001fda0003f06270 */
[----:B------:R-:W-:Y:S05]  /*0030*/  @!P0 EXIT ;  /* 0x000000000000894d */ /* 0x000fea0003800000 */
        /* <DEDUP_REMOVED lines=11> */
[----:B------:R-:W0:Y:S01]  /*00f0*/  LDC.64 R2, c[0x0][0x3a0] ;  /* 0x0000e800ff027b82 */ /* 0x000e220000000a00 */
[----:B------:R-:W1:Y:S01]  /*0100*/  LDCU.64 UR8, c[0x0][0x358] ;  /* 0x00006b00ff0877ac */ /* 0x000e620008000a00 */
[----:B------:R-:W2:Y:S01]  /*0110*/  LDCU.64 UR4, c[0x0][0x388] ;  /* 0x00007100ff0477ac */ /* 0x000ea20008000a00 */
[----:B0-----:R-:W-:-:S06]  /*0120*/  IMAD.WIDE.U32 R2, R16, 0x4, R2 ;  /* 0x0000000410027825 */ /* 0x001fcc00078e0002 */
[----:B-1----:R-:W3:Y:S01]  /*0130*/  LDG.E.CONSTANT R2, desc[UR8][R2.64] ;  /* 0x0000000802027981 */ /* 0x002ee2000c1e9900 */
[----:B------:R-:W0:Y:S01]  /*0140*/  LDCU UR6, c[0x0][0x370] ;  /* 0x00006e00ff0677ac */ /* 0x000e220008000800 */
[----:B------:R-:W-:Y:S01]  /*0150*/  LOP3.LUT R18, R19, 0x7ffffffc, RZ, 0xc0, !PT ;  /* 0x7ffffffc13127812 */ /* 0x000fe200078ec0ff */
[----:B--2---:R-:W-:-:S03]  /*0160*/  UIADD3 UR4, UP0, UPT, UR4, 0x8, URZ ;  /* 0x0000000804047890 */ /* 0x004fc6000ff1e0ff */
[----:B------:R-:W-:Y:S01]  /*0170*/  IADD3 R21, PT, PT, -R18, RZ, RZ ;  /* 0x000000ff12157210 */ /* 0x000fe20007ffe1ff */
[----:B------:R-:W-:Y:S01]  /*0180*/  UIADD3.X UR5, UPT, UPT, URZ, UR5, URZ, UP0, !UPT ;  /* 0x00000005ff057290 */ /* 0x000fe200087fe4ff */
[----:B0-----:R-:W-:Y:S01]  /*0190*/  IMAD R22, R22, UR6, RZ ;  /* 0x0000000616167c24 */ /* 0x001fe2000f8e02ff */
[----:B---3--:R-:W-:Y:S02]  /*01a0*/  IADD3 R20, PT, PT, R2, -0x1, R19 ;  /* 0xffffffff02147810 */ /* 0x008fe40007ffe013 */
[----:B------:R-:W-:-:S08]  /*01b0*/  LOP3.LUT R19, R19, 0x3, RZ, 0xc0, !PT ;  /* 0x0000000313137812 */ /* 0x000fd000078ec0ff */
.L_x_26:
[C---:B------:R-:W-:Y:S01]  /*01c0*/  ISETP.GE.AND P0, PT, R17.reuse, R20, PT ;  /* 0x000000141100720c */ /* 0x040fe20003f06270 */
[----:B0-----:R-:W0:Y:S01]  /*01d0*/  LDC R23, c[0x0][0x398] ;  /* 0x0000e600ff177b82 */ /* 0x001e220000000800 */
[----:B------:R-:W-:Y:S11]  /*01e0*/  BSSY.RECONVERGENT B0, `(.L_x_21) ;  /* 0x0000063000007945 */ /* 0x000ff60003800200 */
[----:B-1----:R-:W1:Y:S01]  /*01f0*/  @!P0 LDC.64 R2, c[0x0][0x3a8] ;  /* 0x0000ea00ff028b82 */ /* 0x002e620000000a00 */
[----:B------:R-:W-:Y:S01]  /*0200*/  @!P0 MOV R5, 0x7fffffff ;  /* 0x7fffffff00058802 */ /* 0x000fe20000000f00 */
[----:B0-----:R-:W-:-:S04]  /*0210*/  IMAD R24, R17, R23, R16 ;  /* 0x0000001711187224 */ /* 0x001fc800078e0210 */
[----:B-1----:R-:W-:-:S05]  /*0220*/  @!P0 IMAD.WIDE R2, R24, 0x4, R2 ;  /* 0x0000000418028825 */ /* 0x002fca00078e0202 */
[----:B------:R0:W-:Y:S01]  /*0230*/  @!P0 STG.E desc[UR8][R2.64], R5 ;  /* 0x0000000502008986 */ /* 0x0001e2000c101908 */
[----:B------:R-:W-:Y:S05]  /*0240*/  @!P0 BRA `(.L_x_22) ;  /* 0x0000000400708947 */ /* 0x000fea0003800000 */
[----:B------:R-:W1:Y:S01]  /*0250*/  LDCU UR7, c[0x0][0x390] ;  /* 0x00007200ff0777ac */ /* 0x000e620008000800 */
[----:B------:R-:W-:Y:S01]  /*0260*/  HFMA2 R28, -RZ, RZ, 0, 0 ;  /* 0x00000000ff1c7431 */ /* 0x000fe200000001ff */
[----:B------:R-:W-:Y:S01]  /*0270*/  MOV R0, RZ ;  /* 0x000000ff00007202 */ /* 0x000fe20000000f00 */
[----:B------:R-:W-:Y:S01]  /*0280*/  HFMA2 R27, -RZ, RZ, 0, 0 ;  /* 0x00000000ff1b7431 */ /* 0x000fe200000001ff */
[----:B-1----:R-:W-:-:S09]  /*0290*/  UISETP.GE.U32.AND UP0, UPT, UR7, 0x4, UPT ;  /* 0x000000040700788c */ /* 0x002fd2000bf06070 */
[----:B------:R-:W-:Y:S05]  /*02a0*/  BRA.U !UP0, `(.L_x_23) ;  /* 0x0000000108bc7547 */ /* 0x000fea000b800000 */
[----:B0-----:R-:W0:Y:S01]  /*02b0*/  LDC.64 R4, c[0x0][0x380] ;  /* 0x0000e000ff047b82 */ /* 0x001e220000000a00 */
[----:B------:R-:W-:Y:S02]  /*02c0*/  IADD3 R0, PT, PT, R17, -UR7, RZ ;  /* 0x8000000711007c10 */ /* 0x000fe4000fffe0ff */
[----:B------:R-:W-:Y:S02]  /*02d0*/  MOV R28, RZ ;  /* 0x000000ff001c7202 */ /* 0x000fe40000000f00 */
[----:B------:R-:W-:Y:S01]  /*02e0*/  MOV R6, UR4 ;  /* 0x0000000400067c02 */ /* 0x000fe20008000f00 */
[----:B------:R-:W-:Y:S01]  /*02f0*/  IMAD R25, R0, R23, R23 ;  /* 0x0000001700197224 */ /* 0x000fe200078e0217 */
[----:B------:R-:W-:Y:S02]  /*0300*/  MOV R7, UR5 ;  /* 0x0000000500077c02 */ /* 0x000fe40008000f00 */
[----:B------:R-:W-:Y:S02]  /*0310*/  MOV R26, R21 ;  /* 0x00000015001a7202 */ /* 0x000fe40000000f00 */
[----:B------:R-:W-:-:S07]  /*0320*/  IADD3 R25, PT, PT, R25, R16, RZ ;  /* 0x0000001019197210 */ /* 0x000fce0007ffe0ff */
.L_x_24:
[----:B0-----:R-:W-:Y:S01]  /*0330*/  IMAD.WIDE R14, R25, 0x4, R4 ;  /* 0x00000004190e7825 */ /* 0x001fe200078e0204 */
[----:B------:R-:W2:Y:S04]  /*0340*/  LDG.E.CONSTANT R29, desc[UR8][R6.64+-0x8] ;  /* 0xfffff808061d7981 */ /* 0x000ea8000c1e9900 */
[----:B------:R-:W2:Y:S01]  /*0350*/  LDG.E.CONSTANT R0, desc[UR8][R14.64] ;  /* 0x000000080e007981 */ /* 0x000ea2000c1e9900 */
[----:B------:R-:W-:-:S05]  /*0360*/  IMAD.WIDE R12, R23, 0x4, R14 ;  /* 0x00000004170c7825 */ /* 0x000fca00078e020e */
[----:B------:R-:W3:Y:S04]  /*0370*/  LDG.E.CONSTANT R2, desc[UR8][R12.64] ;  /* 0x000000080c027981 */ /* 0x000ee8000c1e9900 */
[----:B------:R-:W3:Y:S01]  /*0380*/  LDG.E.CONSTANT R15, desc[UR8][R6.64+-0x4] ;  /* 0xfffffc08060f7981 */ /* 0x000ee2000c1e9900 */
[----:B------:R-:W-:-:S03]  /*0390*/  IMAD.WIDE R8, R23, 0x4, R12 ;  /* 0x0000000417087825 */ /* 0x000fc600078e020c */
[----:B------:R-:W4:Y:S04]  /*03a0*/  LDG.E.CONSTANT R12, desc[UR8][R6.64] ;  /* 0x00000008060c7981 */ /* 0x000f28000c1e9900 */
[----:B------:R-:W4:Y:S01]  /*03b0*/  LDG.E.CONSTANT R3, desc[UR8][R8.64] ;  /* 0x0000000808037981 */ /* 0x000f22000c1e9900 */
[----:B------:R-:W-:-:S06]  /*03c0*/  IMAD.WIDE R10, R23, 0x4, R8 ;  /* 0x00000004170a7825 */ /* 0x000fcc00078e0208 */
[----:B------:R-:W5:Y:S04]  /*03d0*/  LDG.E.CONSTANT R10, desc[UR8][R10.64] ;  /* 0x000000080a0a7981 */ /* 0x000f68000c1e9900 */
[----:B------:R0:W5:Y:S01]  /*03e0*/  LDG.E.CONSTANT R9, desc[UR8][R6.64+0x4] ;  /* 0x0000040806097981 */ /* 0x000162000c1e9900 */
[----:B------:R-:W-:-:S04]  /*03f0*/  IADD3 R26, PT, PT, R26, 0x4, RZ ;  /* 0x000000041a1a7810 */ /* 0x000fc80007ffe0ff */
[----:B------:R-:W-:Y:S02]  /*0400*/  ISETP.NE.AND P0, PT, R26, RZ, PT ;  /* 0x000000ff1a00720c */ /* 0x000fe40003f05270 */
[----:B0-----:R-:W-:Y:S02]  /*0410*/  IADD3 R6, P1, PT, R6, 0x10, RZ ;  /* 0x0000001006067810 */ /* 0x001fe40007f3e0ff */
[----:B------:R-:W-:Y:S02]  /*0420*/  LEA R25, R23, R25, 0x2 ;  /* 0x0000001917197211 */ /* 0x000fe400078e10ff */
[----:B------:R-:W-:Y:S01]  /*0430*/  IADD3.X R7, PT, PT, RZ, R7, RZ, P1, !PT ;  /* 0x00000007ff077210 */ /* 0x000fe20000ffe4ff */
[----:B--2---:R-:W-:-:S04]  /*0440*/  FFMA R29, R0, R29, RZ ;  /* 0x0000001d001d7223 */ /* 0x004fc800000000ff */
[----:B------:R-:W-:-:S04]  /*0450*/  FADD R28, R29, -R28 ;  /* 0x8000001c1d1c7221 */ /* 0x000fc80000000000 */
[----:B------:R-:W-:-:S04]  /*0460*/  FADD R0, R28, R27 ;  /* 0x0000001b1c007221 */ /* 0x000fc80000000000 */
[----:B------:R-:W-:Y:S01]  /*0470*/  FADD R27, R0, -R27 ;  /* 0x8000001b001b7221 */ /* 0x000fe20000000000 */
[----:B---3--:R-:W-:-:S03]  /*0480*/  FFMA R2, R2, R15, RZ ;  /* 0x0000000f02027223 */ /* 0x008fc600000000ff */
[----:B------:R-:W-:-:S04]  /*0490*/  FADD R27, -R28, R27 ;  /* 0x0000001b1c1b7221 */ /* 0x000fc80000000100 */
[----:B------:R-:W-:-:S04]  /*04a0*/  FADD R27, -R27, R2 ;  /* 0x000000021b1b7221 */ /* 0x000fc80000000100 */
[----:B------:R-:W-:-:S04]  /*04b0*/  FADD R13, R0, R27 ;  /* 0x0000001b000d7221 */ /* 0x000fc80000000000 */
[----:B------:R-:W-:Y:S01]  /*04c0*/  FADD R0, -R0, R13 ;  /* 0x0000000d00007221 */ /* 0x000fe20000000100 */
[----:B----4-:R-:W-:-:S03]  /*04d0*/  FFMA R3, R3, R12, RZ ;  /* 0x0000000c03037223 */ /* 0x010fc600000000ff */
[----:B------:R-:W-:-:S04]  /*04e0*/  FADD R0, -R27, R0 ;  /* 0x000000001b007221 */ /* 0x000fc80000000100 */
[----:B------:R-:W-:-:S04]  /*04f0*/  FADD R0, -R0, R3 ;  /* 0x0000000300007221 */ /* 0x000fc80000000100 */
[----:B------:R-:W-:-:S04]  /*0500*/  FADD R2, R13, R0 ;  /* 0x000000000d027221 */ /* 0x000fc80000000000 */
[----:B------:R-:W-:Y:S01]  /*0510*/  FADD R13, -R13, R2 ;  /* 0x000000020d0d7221 */ /* 0x000fe20000000100 */
[----:B-----5:R-:W-:-:S03]  /*0520*/  FFMA R10, R10, R9, RZ ;  /* 0x000000090a0a7223 */ /* 0x020fc600000000ff */
[----:B------:R-:W-:-:S04]  /*0530*/  FADD R13, -R0, R13 ;  /* 0x0000000d000d7221 */ /* 0x000fc80000000100 */
[----:B------:R-:W-:-:S04]  /*0540*/  FADD R13, -R13, R10 ;  /* 0x0000000a0d0d7221 */ /* 0x000fc80000000100 */
[----:B------:R-:W-:-:S04]  /*0550*/  FADD R27, R2, R13 ;  /* 0x0000000d021b7221 */ /* 0x000fc80000000000 */
[----:B------:R-:W-:-:S04]  /*0560*/  FADD R2, -R2, R27 ;  /* 0x0000001b02027221 */ /* 0x000fc80000000100 */
[----:B------:R-:W-:Y:S01]  /*0570*/  FADD R28, -R13, R2 ;  /* 0x000000020d1c7221 */ /* 0x000fe20000000100 */
[----:B------:R-:W-:Y:S06]  /*0580*/  @P0 BRA `(.L_x_24) ;  /* 0xfffffffc00680947 */ /* 0x000fec000383ffff */
[----:B------:R-:W-:-:S07]  /*0590*/  MOV R0, R18 ;  /* 0x0000001200007202 */ /* 0x000fce0000000f00 */
.L_x_23:
[----:B0-----:R-:W0:Y:S01]  /*05a0*/  LDC.64 R2, c[0x0][0x3a8] ;  /* 0x0000ea00ff027b82 */ /* 0x001e220000000a00 */
[----:B------:R-:W-:Y:S01]  /*05b0*/  ISETP.NE.AND P0, PT, R19, RZ, PT ;  /* 0x000000ff1300720c */ /* 0x000fe20003f05270 */
[----:B------:R-:W1:Y:S01]  /*05c0*/  LDCU UR6, c[0x0][0x394] ;  /* 0x00007280ff0677ac */ /* 0x000e620008000800 */
[----:B0-----:R-:W-:-:S11]  /*05d0*/  IMAD.WIDE R24, R24, 0x4, R2 ;  /* 0x0000000418187825 */ /* 0x001fd600078e0202 */
[----:B-1----:R-:W-:Y:S05]  /*05e0*/  @!P0 BRA `(.L_x_25) ;  /* 0x0000000000808947 */ /* 0x002fea0003800000 */
[----:B------:R-:W0:Y:S01]  /*05f0*/  LDC.64 R4, c[0x0][0x388] ;  /* 0x0000e200ff047b82 */ /* 0x000e220000000a00 */
[----:B------:R-:W-:-:S05]  /*0600*/  IADD3 R6, PT, PT, R0, -UR7, R17 ;  /* 0x8000000700067c10 */ /* 0x000fca000fffe011 */
[----:B------:R-:W-:Y:S02]  /*0610*/  IMAD R7, R6, R23, R23 ;  /* 0x0000001706077224 */ /* 0x000fe400078e0217 */
[----:B------:R-:W1:Y:S03]  /*0620*/  LDC.64 R2, c[0x0][0x380] ;  /* 0x0000e000ff027b82 */ /* 0x000e660000000a00 */
[----:B------:R-:W-:Y:S01]  /*0630*/  IADD3 R7, PT, PT, R7, R16, RZ ;  /* 0x0000001007077210 */ /* 0x000fe20007ffe0ff */
[----:B0-----:R-:W-:-:S04]  /*0640*/  IMAD.WIDE.U32 R4, R0, 0x4, R4 ;  /* 0x0000000400047825 */ /* 0x001fc800078e0004 */
[----:B-1----:R-:W-:Y:S02]  /*0650*/  IMAD.WIDE R2, R7, 0x4, R2 ;  /* 0x0000000407027825 */ /* 0x002fe400078e0202 */
[----:B------:R-:W2:Y:S04]  /*0660*/  LDG.E.CONSTANT R7, desc[UR8][R4.64] ;  /* 0x0000000804077981 */ /* 0x000ea8000c1e9900 */
[----:B------:R-:W2:Y:S01]  /*0670*/  LDG.E.CONSTANT R0, desc[UR8][R2.64] ;  /* 0x0000000802007981 */ /* 0x000ea2000c1e9900 */
[----:B------:R-:W-:Y:S01]  /*0680*/  ISETP.NE.AND P0, PT, R19, 0x1, PT ;  /* 0x000000011300780c */ /* 0x000fe20003f05270 */
[----:B--2---:R-:W-:-:S04]  /*0690*/  FFMA R7, R0, R7, RZ ;  /* 0x0000000700077223 */ /* 0x004fc800000000ff */
[----:B------:R-:W-:-:S04]  /*06a0*/  FADD R28, R7, -R28 ;  /* 0x8000001c071c7221 */ /* 0x000fc80000000000 */
[----:B------:R-:W-:-:S04]  /*06b0*/  FADD R8, R27, R28 ;  /* 0x0000001c1b087221 */ /* 0x000fc80000000000 */
[----:B------:R-:W-:Y:S01]  /*06c0*/  FADD R7, -R27, R8 ;  /* 0x000000081b077221 */ /* 0x000fe20000000100 */
[----:B------:R-:W-:-:S03]  /*06d0*/  MOV R27, R8 ;  /* 0x00000008001b7202 */ /* 0x000fc60000000f00 */
[----:B------:R-:W-:Y:S01]  /*06e0*/  FADD R13, -R28, R7 ;  /* 0x000000071c0d7221 */ /* 0x000fe20000000100 */
[----:B------:R-:W-:Y:S06]  /*06f0*/  @!P0 BRA `(.L_x_25) ;  /* 0x00000000003c8947 */ /* 0x000fec0003800000 */
[----:B------:R-:W-:Y:S01]  /*0700*/  IMAD.WIDE R6, R23, 0x4, R2 ;  /* 0x0000000417067825 */ /* 0x000fe200078e0202 */
[----:B------:R-:W-:Y:S01]  /*0710*/  ISETP.NE.AND P0, PT, R19, 0x2, PT ;  /* 0x000000021300780c */ /* 0x000fe20003f05270 */
[----:B------:R-:W2:Y:S04]  /*0720*/  LDG.E.CONSTANT R9, desc[UR8][R4.64+0x4] ;  /* 0x0000040804097981 */ /* 0x000ea8000c1e9900 */
[----:B------:R-:W2:Y:S08]  /*0730*/  LDG.E.CONSTANT R0, desc[UR8][R6.64] ;  /* 0x0000000806007981 */ /* 0x000eb0000c1e9900 */
[----:B------:R-:W-:Y:S01]  /*0740*/  @P0 IMAD.WIDE R2, R23, 0x4, R6 ;  /* 0x0000000417020825 */ /* 0x000fe200078e0206 */
[----:B------:R-:W3:Y:S05]  /*0750*/  @P0 LDG.E.CONSTANT R11, desc[UR8][R4.64+0x8] ;  /* 0x00000808040b0981 */ /* 0x000eea000c1e9900 */
[----:B------:R-:W3:Y:S01]  /*0760*/  @P0 LDG.E.CONSTANT R2, desc[UR8][R2.64] ;  /* 0x0000000802020981 */ /* 0x000ee2000c1e9900 */
[----:B--2---:R-:W-:-:S04]  /*0770*/  FFMA R0, R0, R9, RZ ;  /* 0x0000000900007223 */ /* 0x004fc800000000ff */
[----:B------:R-:W-:-:S04]  /*0780*/  FADD R0, -R13, R0 ;  /* 0x000000000d007221 */ /* 0x000fc80000000100 */
[----:B------:R-:W-:-:S04]  /*0790*/  FADD R27, R8, R0 ;  /* 0x00000000081b7221 */ /* 0x000fc80000000000 */
[----:B------:R-:W-:Y:S01]  /*07a0*/  FADD R9, -R8, R27 ;  /* 0x0000001b08097221 */ /* 0x000fe20000000100 */
[----:B---3--:R-:W-:-:S03]  /*07b0*/  @P0 FFMA R11, R2, R11, RZ ;  /* 0x0000000b020b0223 */ /* 0x008fc600000000ff */
[----:B------:R-:W-:-:S04]  /*07c0*/  FADD R0, -R0, R9 ;  /* 0x0000000900007221 */ /* 0x000fc80000000100 */
[----:B------:R-:W-:-:S04]  /*07d0*/  @P0 FADD R0, -R0, R11 ;  /* 0x0000000b00000221 */ /* 0x000fc80000000100 */
[----:B------:R-:W-:-:S07]  /*07e0*/  @P0 FADD R27, R27, R0 ;  /* 0x000000001b1b0221 */ /* 0x000fce0000000000 */
.L_x_25:
[----:B------:R-:W-:-:S05]  /*07f0*/  FMUL R27, R27, UR6 ;  /* 0x000000061b1b7c20 */ /* 0x000fca0008400000 */
[----:B------:R1:W-:Y:S02]  /*0800*/  STG.E desc[UR8][R24.64], R27 ;  /* 0x0000001b18007986 */ /* 0x0003e4000c101908 */
.L_x_22:
[----:B------:R-:W-:Y:S05]  /*0810*/  BSYNC.RECONVERGENT B0 ;  /* 0x0000000000007941 */ /* 0x000fea0003800200 */
.L_x_21:
[----:B------:R-:W2:Y:S01]  /*0820*/  LDCU UR6, c[0x0][0x39c] ;  /* 0x00007380ff0677ac */ /* 0x000ea20008000800 */
[----:B------:R-:W-:-:S04]  /*0830*/  IADD3 R17, PT, PT, R22, R17, RZ ;  /* 0x0000001116117210 */ /* 0x000fc80007ffe0ff */
[----:B--2---:R-:W-:-:S13]  /*0840*/  ISETP.GE.AND P0, PT, R17, UR6, PT ;  /* 0x0000000611007c0c */ /* 0x004fda000bf06270 */
[----:B------:R-:W-:Y:S05]  /*0850*/  @!P0 BRA `(.L_x_26) ;  /* 0xfffffff800588947 */ /* 0x000fea000383ffff */
[----:B------:R-:W-:Y:S05]  /*0860*/  EXIT ;  /* 0x000000000000794d */ /* 0x000fea0003800000 */
.L_x_27:
        /* <DEDUP_REMOVED lines=9> */
.L_x_62:


//--------------------- .text.cora_wave_batch_wma_from_y_f32 --------------------------
	.section	.text.cora_wave_batch_wma_from_y_f32,"ax",@progbits
	.align	128
        .global         cora_wave_batch_wma_from_y_f32
        .type           cora_wave_batch_wma_from_y_f32,@function
        .size           cora_wave_batch_wma_from_y_f32,(.L_x_60 - cora_wave_batch_wma_from_y_f32)
        .other          cora_wave_batch_wma_from_y_f32,@"STO_CUDA_ENTRY STV_DEFAULT"
cora_wave_batch_wma_from_y_f32:
.text.cora_wave_batch_wma_from_y_f32:
[----:B------:R-:W-:Y:S01]  /*0000*/  LDC R1, c[0x0][0x37c] ;  /* 0x0000df00ff017b82 */ /* 0x000fe20000000800 */
[----:B------:R-:W0:Y:S01]  /*0010*/  S2R R2, SR_CTAID.Y ;  /* 0x0000000000027919 */ /* 0x000e220000002600 */
[----:B------:R-:W0:Y:S02]  /*0020*/  LDCU UR4, c[0x0][0x39c] ;  /* 0x00007380ff0477ac */ /* 0x000e240008000800 */
[----:B0-----:R-:W-:-:S13]  /*0030*/  ISETP.GE.AND P0, PT, R2, UR4, PT ;  /* 0x0000000402007c0c */ /* 0x001fda000bf06270 */
[----:B------:R-:W-:Y:S05]  /*0040*/  @P0 EXIT ;  /* 0x000000000000094d */ /* 0x000fea0003800000 */
[----:B------:R-:W0:Y:S01]  /*0050*/  LDC.64 R4, c[0x0][0x388] ;  /* 0x0000e200ff047b82 */ /* 0x000e220000000a00 */
[----:B------:R-:W1:Y:S01]  /*0060*/  LDCU.64 UR8, c[0x0][0x358] ;  /* 0x00006b00ff0877ac */ /* 0x000e620008000a00 */
[----:B0-----:R-:W-:-:S05]  /*0070*/  IMAD.WIDE.U32 R4, R2, 0x4, R4 ;  /* 0x0000000402047825 */ /* 0x001fca00078e0004 */
[----:B-1----:R-:W2:Y:S02]  /*0080*/  LDG.E.CONSTANT R3, desc[UR8][R4.64] ;  /* 0x0000000804037981 */ /* 0x002ea4000c1e9900 */
[----:B--2---:R-:W-:-:S13]  /*0090*/  ISETP.GT.AND P0, PT, R3, 0x1, PT ;  /* 0x000000010300780c */ /* 0x004fda0003f04270 */
[----:B------:R-:W-:Y:S05]  /*00a0*/  @P0 BRA `(.L_x_28) ;  /* 0x0000000400380947 */ /* 0x000fea0003800000 */
        /* <DEDUP_REMOVED lines=10> */
[C---:B------:R-:W-:Y:S01]  /*0150*/  IMAD.IADD R6, R0.reuse, 0x1, R3 ;  /* 0x0000000100067824 */ /* 0x040fe200078e0203 */
[----:B------:R-:W-:Y:S01]  /*0160*/  ISETP.NE.U32.AND P2, PT, R0, RZ, PT ;  /* 0x000000ff0000720c */ /* 0x000fe20003f45070 */
[----:B------:R-:W-:Y:S01]  /*0170*/  IMAD.MOV R11, RZ, RZ, -R0 ;  /* 0x000000ffff0b7224 */ /* 0x000fe200078e0a00 */
[----:B------:R-:W-:Y:S02]  /*0180*/  BSSY.RECONVERGENT B0, `(.L_x_29) ;  /* 0x000002a000007945 */ /* 0x000fe40003800200 */
[C---:B------:R-:W-:Y:S02]  /*0190*/  ISETP.GE.AND P0, PT, R6.reuse, UR6, PT ;  /* 0x0000000606007c0c */ /* 0x040fe4000bf06270 */
[----:B------:R-:W-:Y:S02]  /*01a0*/  VIMNMX R7, PT, PT, R6, UR6, !PT ;  /* 0x0000000606077c48 */ /* 0x000fe4000ffe0100 */
[----:B------:R-:W-:-:S04]  /*01b0*/  SEL R8, RZ, 0x1, P0 ;  /* 0x00000001ff087807 */ /* 0x000fc80000000000 */
[----:B------:R-:W-:Y:S01]  /*01c0*/  IADD3 R7, PT, PT, R7, -R6, -R8 ;  /* 0x8000000607077210 */ /* 0x000fe20007ffe808 */
[----:B0-----:R-:W0:Y:S02]  /*01d0*/  MUFU.RCP R9, R9 ;  /* 0x0000000900097308 */ /* 0x001e240000001000 */
[----:B0-----:R-:W-:-:S06]  /*01e0*/  VIADD R4, R9, 0xffffffe ;  /* 0x0ffffffe09047836 */ /* 0x001fcc0000000000 */
[----:B------:R0:W1:Y:S02]  /*01f0*/  F2I.FTZ.U32.TRUNC.NTZ R5, R4 ;  /* 0x0000000400057305 */ /* 0x000064000021f000 */
[----:B0-----:R-:W-:Y:S02]  /*0200*/  HFMA2 R4, -RZ, RZ, 0, 0 ;  /* 0x00000000ff047431 */ /* 0x001fe400000001ff */
[----:B-1----:R-:W-:-:S04]  /*0210*/  IMAD R11, R11, R5, RZ ;  /* 0x000000050b0b7224 */ /* 0x002fc800078e02ff */
[----:B------:R-:W-:-:S06]  /*0220*/  IMAD.HI.U32 R10, R5, R11, R4 ;  /* 0x0000000b050a7227 */ /* 0x000fcc00078e0004 */
[----:B------:R-:W-:-:S04]  /*0230*/  IMAD.HI.U32 R9, R10, R7, RZ ;  /* 0x000000070a097227 */ /* 0x000fc800078e00ff */
[----:B------:R-:W-:-:S04]  /*0240*/  IMAD.MOV R4, RZ, RZ, -R9 ;  /* 0x000000ffff047224 */ /* 0x000fc800078e0a09 */
[----:B------:R-:W-:Y:S02]  /*0250*/  IMAD R7, R0, R4, R7 ;  /* 0x0000000400077224 */ /* 0x000fe400078e0207 */
[----:B------:R-:W0:Y:S03]  /*0260*/  LDC.64 R4, c[0x0][0x380] ;  /* 0x0000e000ff047b82 */ /* 0x000e260000000a00 */
[----:B------:R-:W-:-:S13]  /*0270*/  ISETP.GE.U32.AND P0, PT, R7, R0, PT ;  /* 0x000000000700720c */ /* 0x000fda0003f06070 */
[----:B------:R-:W-:Y:S02]  /*0280*/  @P0 IMAD.IADD R7, R7, 0x1, -R0 ;  /* 0x0000000107070824 */ /* 0x000fe400078e0a00 */
[----:B------:R-:W-:-:S03]  /*0290*/  @P0 VIADD R9, R9, 0x1 ;  /* 0x0000000109090836 */ /* 0x000fc60000000000 */
[----:B------:R-:W-:Y:S02]  /*02a0*/  ISETP.GE.U32.AND P1, PT, R7, R0, PT ;  /* 0x000000000700720c */ /* 0x000fe40003f26070 */
[----:B------:R-:W1:Y:S11]  /*02b0*/  LDC.64 R6, c[0x0][0x3a0] ;  /* 0x0000e800ff067b82 */ /* 0x000e760000000a00 */
[----:B------:R-:W-:-:S02]  /*02c0*/  @P1 IADD3 R9, PT, PT, R9, 0x1, RZ ;  /* 0x0000000109091810 */ /* 0x000fc40007ffe0ff */
[----:B------:R-:W-:-:S05]  /*02d0*/  @!P2 LOP3.LUT R9, RZ, R0, RZ, 0x33, !PT ;  /* 0x00000000ff09a212 */ /* 0x000fca00078e33ff */
[----:B------:R-:W-:-:S05]  /*02e0*/  IMAD.IADD R12, R8, 0x1, R9 ;  /* 0x00000001080c7824 */ /* 0x000fca00078e0209 */
[C---:B------:R-:W-:Y:S02]  /*02f0*/  LOP3.LUT R8, R12.reuse, 0x3, RZ, 0xc0, !PT ;  /* 0x000000030c087812 */ /* 0x040fe400078ec0ff */
[----:B------:R-:W-:Y:S02]  /*0300*/  ISETP.GE.U32.AND P1, PT, R12, 0x3, PT ;  /* 0x000000030c00780c */ /* 0x000fe40003f26070 */
[----:B------:R-:W-:-:S13]  /*0310*/  ISETP.NE.AND P0, PT, R8, 0x3, PT ;  /* 0x000000030800780c */ /* 0x000fda0003f05270 */
[----:B0-----:R-:W-:Y:S05]  /*0320*/  @!P0 BRA `(.L_x_30) ;  /* 0x00000000003c8947 */ /* 0x001fea0003800000 */
[----:B------:R-:W0:Y:S01]  /*0330*/  LDC.64 R8, c[0x0][0x3a0] ;  /* 0x0000e800ff087b82 */ /* 0x000e220000000a00 */
[----:B------:R-:W-:Y:S02]  /*0340*/  VIADD R12, R12, 0x1 ;  /* 0x000000010c0c7836 */ /* 0x000fe40000000000 */
[----:B------:R-:W-:-:S03]  /*0350*/  IMAD R17, R2, UR6, R3 ;  /* 0x0000000602117c24 */ /* 0x000fc6000f8e0203 */
[----:B------:R-:W-:Y:S02]  /*0360*/  LOP3.LUT R12, R12, 0x3, RZ, 0xc0, !PT ;  /* 0x000000030c0c7812 */ /* 0x000fe400078ec0ff */
[----:B------:R-:W2:Y:S03]  /*0370*/  LDC.64 R10, c[0x0][0x380] ;  /* 0x0000e000ff0a7b82 */ /* 0x000ea60000000a00 */
[----:B------:R-:W-:-:S07]  /*0380*/  IMAD.MOV R16, RZ, RZ, -R12 ;  /* 0x000000ffff107224 */ /* 0x000fce00078e0a0c */
.L_x_31:
[----:B--23--:R-:W-:-:S06]  /*0390*/  IMAD.WIDE R14, R17, 0x4, R10 ;  /* 0x00000004110e7825 */ /* 0x00cfcc00078e020a */
[----:B------:R-:W2:Y:S01]  /*03a0*/  LDG.E.CONSTANT R15, desc[UR8][R14.64] ;  /* 0x000000080e0f7981 */ /* 0x000ea2000c1e9900 */
[----:B0-----:R-:W-:Y:S01]  /*03b0*/  IMAD.WIDE R12, R17, 0x4, R8 ;  /* 0x00000004110c7825 */ /* 0x001fe200078e0208 */
[----:B------:R-:W-:-:S03]  /*03c0*/  IADD3 R16, PT, PT, R16, 0x1, RZ ;  /* 0x0000000110107810 */ /* 0x000fc60007ffe0ff */
[----:B------:R-:W-:Y:S01]  /*03d0*/  IMAD.IADD R3, R0, 0x1, R3 ;  /* 0x0000000100037824 */ /* 0x000fe200078e0203 */
[----:B------:R-:W-:Y:S01]  /*03e0*/  ISETP.NE.AND P0, PT, R16, RZ, PT ;  /* 0x000000ff1000720c */ /* 0x000fe20003f05270 */
[----:B------:R-:W-:Y:S01]  /*03f0*/  IMAD.IADD R17, R0, 0x1, R17 ;  /* 0x0000000100117824 */ /* 0x000fe200078e0211 */
[----:B--2---:R3:W-:Y:S11]  /*0400*/  STG.E desc[UR8][R12.64], R15 ;  /* 0x0000000f0c007986 */ /* 0x0047f6000c101908 */
[----:B------:R-:W-:Y:S05]  /*0410*/  @P0 BRA `(.L_x_31) ;  /* 0xfffffffc00dc0947 */ /* 0x000fea000383ffff */
.L_x_30:
[----:B------:R-:W-:Y:S05]  /*0420*/  BSYNC.RECONVERGENT B0 ;  /* 0x0000000000007941 */ /* 0x000fea0003800200 */
.L_x_29:
[----:B------:R-:W-:Y:S05]  /*0430*/  @!P1 EXIT ;  /* 0x000000000000994d */ /* 0x000fea0003800000 */
.L_x_32:
[----:B0-----:R-:W-:-:S04]  /*0440*/  IMAD R11, R2, UR6, R3 ;  /* 0x00000006020b7c24 */ /* 0x001fc8000f8e0203 */
[----:B------:R-:W-:-:S04]  /*0450*/  IMAD.WIDE R8, R11, 0x4, R4 ;  /* 0x000000040b087825 */ /* 0x000fc800078e0204 */
[C---:B---3--:R-:W-:Y:S02]  /*0460*/  IMAD.WIDE R12, R0.reuse, 0x4, R8 ;  /* 0x00000004000c7825 */ /* 0x048fe400078e0208 */
[----:B------:R-:W2:Y:S02]  /*0470*/  LDG.E.CONSTANT R9, desc[UR8][R8.64] ;  /* 0x0000000808097981 */ /* 0x000ea4000c1e9900 */
[C---:B------:R-:W-:Y:S02]  /*0480*/  IMAD.WIDE R16, R0.reuse, 0x4, R12 ;  /* 0x0000000400107825 */ /* 0x040fe400078e020c */
[----:B------:R-:W3:Y:S02]  /*0490*/  LDG.E.CONSTANT R13, desc[UR8][R12.64] ;  /* 0x000000080c0d7981 */ /* 0x000ee4000c1e9900 */
[----:B------:R-:W-:Y:S02]  /*04a0*/  IMAD.WIDE R20, R0, 0x4, R16 ;  /* 0x0000000400147825 */ /* 0x000fe400078e0210 */
[----:B------:R-:W4:Y:S04]  /*04b0*/  LDG.E.CONSTANT R17, desc[UR8][R16.64] ;  /* 0x0000000810117981 */ /* 0x000f28000c1e9900 */
[----:B------:R-:W5:Y:S01]  /*04c0*/  LDG.E.CONSTANT R21, desc[UR8][R20.64] ;  /* 0x0000000814157981 */ /* 0x000f62000c1e9900 */
[----:B-1----:R-:W-:-:S04]  /*04d0*/  IMAD.WIDE R10, R11, 0x4, R6 ;  /* 0x000000040b0a7825 */ /* 0x002fc800078e0206 */
[----:B------:R-:W-:-:S04]  /*04e0*/  IMAD.WIDE R14, R0, 0x4, R10 ;  /* 0x00000004000e7825 */ /* 0x000fc800078e020a */
[----:B------:R-:W-:-:S04]  /*04f0*/  IMAD.WIDE R18, R0, 0x4, R14 ;  /* 0x0000000400127825 */ /* 0x000fc800078e020e */
[C---:B------:R-:W-:Y:S01]  /*0500*/  IMAD.WIDE R22, R0.reuse, 0x4, R18 ;  /* 0x0000000400167825 */ /* 0x040fe200078e0212 */
[----:B------:R-:W-:-:S04]  /*0510*/  LEA R3, R0, R3, 0x2 ;  /* 0x0000000300037211 */ /* 0x000fc800078e10ff */
[----:B------:R-:W-:Y:S01]  /*0520*/  ISETP.GE.AND P0, PT, R3, UR6, PT ;  /* 0x0000000603007c0c */ /* 0x000fe2000bf06270 */
[----:B--2---:R0:W-:Y:S04]  /*0530*/  STG.E desc[UR8][R10.64], R9 ;  /* 0x000000090a007986 */ /* 0x0041e8000c101908 */
[----:B---3--:R0:W-:Y:S04]  /*0540*/  STG.E desc[UR8][R14.64], R13 ;  /* 0x0000000d0e007986 */ /* 0x0081e8000c101908 */
[----:B----4-:R0:W-:Y:S04]  /*0550*/  STG.E desc[UR8][R18.64], R17 ;  /* 0x0000001112007986 */ /* 0x0101e8000c101908 */
[----:B-----5:R0:W-:Y:S01]  /*0560*/  STG.E desc[UR8][R22.64], R21 ;  /* 0x0000001516007986 */ /* 0x0201e2000c101908 */
[----:B------:R-:W-:Y:S05]  /*0570*/  @!P0 BRA `(.L_x_32) ;  /* 0xfffffffc00b08947 */ /* 0x000fea000383ffff */
[----:B------:R-:W-:Y:S05]  /*0580*/  EXIT ;  /* 0x000000000000794d */ /* 0x000fea0003800000 */
.L_x_28:
[----:B------:R-:W-:Y:S01]  /*0590*/  I2FP.F32.U32 R0, R3 ;  /* 0x0000000300007245 */ /* 0x000fe20000201000 */
[----:B------:R-:W-:Y:S02]  /*05a0*/  UMOV UR4, 0x40000000 ;  /* 0x4000000000047882 */ /* 0x000fe40000000000 */
[----:B------:R-:W-:Y:S02]  /*05b0*/  IMAD.U32 R6, RZ, RZ, UR4 ;  /* 0x00000004ff067e24 */ /* 0x000fe4000f8e00ff */
[----:B------:R-:W-:-:S04]  /*05c0*/  FADD R5, R0, 1 ;  /* 0x3f80000000057421 */ /* 0x000fc80000000000 */
[----:B------:R-:W-:-:S04]  /*05d0*/  FMUL R5, R0, R5 ;  /* 0x0000000500057220 */ /* 0x000fc80000400000 */
[----:B------:R-:W0:Y:S08]  /*05e0*/  MUFU.RCP R0, R5 ;  /* 0x0000000500007308 */ /* 0x000e300000001000 */
[----:B------:R-:W1:Y:S01]  /*05f0*/  FCHK P0, R6, R5 ;  /* 0x0000000506007302 */ /* 0x000e620000000000 */
[----:B0-----:R-:W-:-:S04]  /*0600*/  FFMA R7, -R5, R0, 1 ;  /* 0x3f80000005077423 */ /* 0x001fc80000000100 */
[----:B------:R-:W-:-:S04]  /*0610*/  FFMA R0, R0, R7, R0 ;  /* 0x0000000700007223 */ /* 0x000fc80000000000 */
[----:B------:R-:W-:-:S04]  /*0620*/  FFMA R4, R0, 2, RZ ;  /* 0x4000000000047823 */ /* 0x000fc800000000ff */
[----:B------:R-:W-:-:S04]  /*0630*/  FFMA R7, -R5, R4, 2 ;  /* 0x4000000005077423 */ /* 0x000fc80000000104 */
[----:B------:R-:W-:Y:S01]  /*0640*/  FFMA R0, R0, R7, R4 ;  /* 0x0000000700007223 */ /* 0x000fe20000000004 */
[----:B-1----:R-:W-:Y:S06]  /*0650*/  @!P0 BRA `(.L_x_33) ;  /* 0x00000000000c8947 */ /* 0x002fec0003800000 */
[----:B------:R-:W-:-:S07]  /*0660*/  MOV R4, 0x680 ;  /* 0x0000068000047802 */ /* 0x000fce0000000f00 */
[----:B------:R-:W-:Y:S05]  /*0670*/  CALL.REL.NOINC `($__internal_1_$__cuda_sm3x_div_rn_noftz_f32_slowpath) ;  /* 0x0000000400647944 */ /* 0x000fea0003c00000 */
[----:B------:R-:W-:-:S07]  /*0680*/  IMAD.MOV.U32 R0, RZ, RZ, R8 ;  /* 0x000000ffff007224 */ /* 0x000fce00078e0008 */
.L_x_33:
        /* <DEDUP_REMOVED lines=9> */
[----:B0-----:R-:W-:-:S06]  /*0720*/  IMAD.WIDE.U32 R8, R2, 0x4, R8 ;  /* 0x0000000402087825 */ /* 0x001fcc00078e0008 */
[----:B------:R-:W2:Y:S01]  /*0730*/  LDG.E.CONSTANT R8, desc[UR8][R8.64] ;  /* 0x0000000808087981 */ /* 0x000ea2000c1e9900 */
[----:B------:R-:W0:Y:S01]  /*0740*/  LDCU UR6, c[0x0][0x370] ;  /* 0x00006e00ff0677ac */ /* 0x000e220008000800 */
[----:B------:R-:W-:Y:S01]  /*0750*/  IMAD R10, R2, UR7, -R3 ;  /* 0x00000007020a7c24 */ /* 0x000fe2000f8e0a03 */
[C---:B------:R-:W-:Y:S01]  /*0760*/  LOP3.LUT R6, R3.reuse, 0x7ffffffc, RZ, 0xc0, !PT ;  /* 0x7ffffffc03067812 */ /* 0x040fe200078ec0ff */
[----:B-1----:R-:W-:Y:S01]  /*0770*/  UIADD3 UR4, UP0, UPT, UR4, 0x8, URZ ;  /* 0x0000000804047890 */ /* 0x002fe2000ff1e0ff */
[C---:B------:R-:W-:Y:S02]  /*0780*/  LOP3.LUT R5, R3.reuse, 0x3, RZ, 0xc0, !PT ;  /* 0x0000000303057812 */ /* 0x040fe400078ec0ff */
[----:B------:R-:W-:Y:S01]  /*0790*/  IADD3 R10, PT, PT, R10, 0x1, RZ ;  /* 0x000000010a0a7810 */ /* 0x000fe20007ffe0ff */
[----:B------:R-:W-:Y:S01]  /*07a0*/  IMAD.MOV R11, RZ, RZ, -R6 ;  /* 0x000000ffff0b7224 */ /* 0x000fe200078e0a06 */
[----:B------:R-:W-:Y:S01]  /*07b0*/  UIADD3.X UR5, UPT, UPT, URZ, UR5, URZ, UP0, !UPT ;  /* 0x00000005ff057290 */ /* 0x000fe200087fe4ff */
[----:B0-----:R-:W-:Y:S01]  /*07c0*/  IMAD R4, R4, UR6, RZ ;  /* 0x0000000604047c24 */ /* 0x001fe2000f8e02ff */
[----:B--2---:R-:W-:-:S10]  /*07d0*/  IADD3 R12, PT, PT, R3, -0x1, R8 ;  /* 0xffffffff030c7810 */ /* 0x004fd40007ffe008 */
.L_x_39:
[----:B------:R-:W-:Y:S01]  /*07e0*/  ISETP.GE.AND P0, PT, R7, R12, PT ;  /* 0x0000000c0700720c */ /* 0x000fe20003f06270 */
[----:B------:R-:W-:Y:S01]  /*07f0*/  BSSY.RECONVERGENT B0, `(.L_x_34) ;  /* 0x0000038000007945 */ /* 0x000fe20003800200 */
[----:B0-----:R-:W-:-:S11]  /*0800*/  IMAD.MOV.U32 R15, RZ, RZ, 0x7fffffff ;  /* 0x7fffffffff0f7424 */ /* 0x001fd600078e00ff */
[----:B------:R-:W-:Y:S05]  /*0810*/  @!P0 BRA `(.L_x_35) ;  /* 0x0000000000d48947 */ /* 0x000fea0003800000 */
[----:B------:R-:W-:Y:S02]  /*0820*/  ISETP.GE.U32.AND P0, PT, R3, 0x4, PT ;  /* 0x000000040300780c */ /* 0x000fe40003f06070 */
[----:B------:R-:W-:Y:S02]  /*0830*/  CS2R R14, SRZ ;  /* 0x00000000000e7805 */ /* 0x000fe4000001ff00 */
[----:B------:R-:W-:-:S09]  /*0840*/  IADD3 R13, PT, PT, R10, R7, RZ ;  /* 0x000000070a0d7210 */ /* 0x000fd20007ffe0ff */
[----:B------:R-:W-:Y:S05]  /*0850*/  @!P0 BRA `(.L_x_36) ;  /* 0x0000000000708947 */ /* 0x000fea0003800000 */
[----:B------:R-:W-:Y:S01]  /*0860*/  IMAD.MOV.U32 R15, RZ, RZ, RZ ;  /* 0x000000ffff0f7224 */ /* 0x000fe200078e00ff */
[----:B------:R-:W-:Y:S01]  /*0870*/  MOV R14, R11 ;  /* 0x0000000b000e7202 */ /* 0x000fe20000000f00 */
[----:B------:R-:W-:Y:S01]  /*0880*/  IMAD.MOV.U32 R17, RZ, RZ, R13 ;  /* 0x000000ffff117224 */ /* 0x000fe200078e000d */
[----:B------:R-:W-:-:S06]  /*0890*/  UMOV UR6, 0x2 ;  /* 0x0000000200067882 */ /* 0x000fcc0000000000 */
.L_x_37:
[----:B------:R-:W-:Y:S02]  /*08a0*/  IMAD.U32 R8, RZ, RZ, UR4 ;  /* 0x00000004ff087e24 */ /* 0x000fe4000f8e00ff */
[----:B------:R-:W-:Y:S02]  /*08b0*/  IMAD.U32 R9, RZ, RZ, UR5 ;  /* 0x00000005ff097e24 */ /* 0x000fe4000f8e00ff */
[----:B------:R-:W-:-:S05]  /*08c0*/  IMAD.WIDE R8, R17, 0x4, R8 ;  /* 0x0000000411087825 */ /* 0x000fca00078e0208 */
[----:B------:R-:W2:Y:S04]  /*08d0*/  LDG.E.CONSTANT R16, desc[UR8][R8.64+-0x8] ;  /* 0xfffff80808107981 */ /* 0x000ea8000c1e9900 */
[----:B------:R-:W3:Y:S04]  /*08e0*/  LDG.E.CONSTANT R19, desc[UR8][R8.64+-0x4] ;  /* 0xfffffc0808137981 */ /* 0x000ee8000c1e9900 */
[----:B------:R-:W4:Y:S04]  /*08f0*/  LDG.E.CONSTANT R21, desc[UR8][R8.64] ;  /* 0x0000000808157981 */ /* 0x000f28000c1e9900 */
[----:B------:R0:W5:Y:S01]  /*0900*/  LDG.E.CONSTANT R22, desc[UR8][R8.64+0x4] ;  /* 0x0000040808167981 */ /* 0x000162000c1e9900 */
[----:B------:R-:W-:Y:S01]  /*0910*/  UIADD3 UR7, UPT, UPT, UR6, -0x1, URZ ;  /* 0xffffffff06077890 */ /* 0x000fe2000fffe0ff */
[----:B------:R-:W-:Y:S01]  /*0920*/  IADD3 R14, PT, PT, R14, 0x4, RZ ;  /* 0x000000040e0e7810 */ /* 0x000fe20007ffe0ff */
[----:B------:R-:W-:Y:S01]  /*0930*/  VIADD R17, R17, 0x4 ;  /* 0x0000000411117836 */ /* 0x000fe20000000000 */
[----:B------:R-:W-:-:S02]  /*0940*/  I2FP.F32.U32 R20, UR6 ;  /* 0x0000000600147c45 */ /* 0x000fc40008201000 */
[----:B------:R-:W-:Y:S02]  /*0950*/  ISETP.NE.AND P0, PT, R14, RZ, PT ;  /* 0x000000ff0e00720c */ /* 0x000fe40003f05270 */
[----:B------:R-:W-:Y:S01]  /*0960*/  I2FP.F32.U32 R18, UR7 ;  /* 0x0000000700127c45 */ /* 0x000fe20008201000 */
[----:B------:R-:W-:-:S04]  /*0970*/  UIADD3 UR7, UPT, UPT, UR6, 0x1, URZ ;  /* 0x0000000106077890 */ /* 0x000fc8000fffe0ff */
[----:B--2---:R-:W-:Y:S02]  /*0980*/  FFMA R16, R16, R18, R15 ;  /* 0x0000001210107223 */ /* 0x004fe4000000000f */
[----:B------:R-:W-:Y:S01]  /*0990*/  I2FP.F32.U32 R15, UR7 ;  /* 0x00000007000f7c45 */ /* 0x000fe20008201000 */
[----:B------:R-:W-:Y:S01]  /*09a0*/  UIADD3 UR7, UPT, UPT, UR6, 0x2, URZ ;  /* 0x0000000206077890 */ /* 0x000fe2000fffe0ff */
[----:B---3--:R-:W-:Y:S01]  /*09b0*/  FFMA R16, R19, R20, R16 ;  /* 0x0000001413107223 */ /* 0x008fe20000000010 */
[----:B------:R-:W-:-:S04]  /*09c0*/  UIADD3 UR6, UPT, UPT, UR6, 0x4, URZ ;  /* 0x0000000406067890 */ /* 0x000fc8000fffe0ff */
[----:B0-----:R-:W-:Y:S01]  /*09d0*/  I2FP.F32.U32 R8, UR7 ;  /* 0x0000000700087c45 */ /* 0x001fe20008201000 */
[----:B----4-:R-:W-:-:S04]  /*09e0*/  FFMA R15, R21, R15, R16 ;  /* 0x0000000f150f7223 */ /* 0x010fc80000000010 */
[----:B-----5:R-:W-:Y:S01]  /*09f0*/  FFMA R15, R22, R8, R15 ;  /* 0x00000008160f7223 */ /* 0x020fe2000000000f */
[----:B------:R-:W-:Y:S06]  /*0a00*/  @P0 BRA `(.L_x_37) ;  /* 0xfffffffc00a40947 */ /* 0x000fec000383ffff */
[----:B------:R-:W-:-:S07]  /*0a10*/  IMAD.MOV.U32 R14, RZ, RZ, R6 ;  /* 0x000000ffff0e7224 */ /* 0x000fce00078e0006 */
.L_x_36:
[----:B------:R-:W-:-:S13]  /*0a20*/  ISETP.NE.AND P0, PT, R5, RZ, PT ;  /* 0x000000ff0500720c */ /* 0x000fda0003f05270 */
[----:B------:R-:W-:Y:S05]  /*0a30*/  @!P0 BRA `(.L_x_38) ;  /* 0x0000000000488947 */ /* 0x000fea0003800000 */
[----:B------:R-:W0:Y:S01]  /*0a40*/  LDC.64 R8, c[0x0][0x380] ;  /* 0x0000e000ff087b82 */ /* 0x000e220000000a00 */
[----:B------:R-:W-:-:S05]  /*0a50*/  IADD3 R13, PT, PT, R13, R14, RZ ;  /* 0x0000000e0d0d7210 */ /* 0x000fca0007ffe0ff */
[----:B0-----:R-:W-:-:S05]  /*0a60*/  IMAD.WIDE R8, R13, 0x4, R8 ;  /* 0x000000040d087825 */ /* 0x001fca00078e0208 */
[----:B------:R-:W2:Y:S01]  /*0a70*/  LDG.E.CONSTANT R16, desc[UR8][R8.64] ;  /* 0x0000000808107981 */ /* 0x000ea2000c1e9900 */
[----:B------:R-:W-:Y:S01]  /*0a80*/  ISETP.NE.AND P0, PT, R5, 0x1, PT ;  /* 0x000000010500780c */ /* 0x000fe20003f05270 */
[----:B------:R-:W-:-:S05]  /*0a90*/  VIADD R13, R14, 0x1 ;  /* 0x000000010e0d7836 */ /* 0x000fca0000000000 */
[----:B------:R-:W-:-:S05]  /*0aa0*/  I2FP.F32.U32 R13, R13 ;  /* 0x0000000d000d7245 */ /* 0x000fca0000201000 */
[----:B--2---:R-:W-:Y:S02]  /*0ab0*/  FFMA R15, R16, R13, R15 ;  /* 0x0000000d100f7223 */ /* 0x004fe4000000000f */
[----:B------:R-:W-:Y:S05]  /*0ac0*/  @!P0 BRA `(.L_x_38) ;  /* 0x0000000000248947 */ /* 0x000fea0003800000 */
[----:B------:R-:W-:Y:S01]  /*0ad0*/  ISETP.NE.AND P0, PT, R5, 0x2, PT ;  /* 0x000000020500780c */ /* 0x000fe20003f05270 */
[----:B------:R-:W2:-:S12]  /*0ae0*/  LDG.E.CONSTANT R16, desc[UR8][R8.64+0x4] ;  /* 0x0000040808107981 */ /* 0x000e98000c1e9900 */
[----:B------:R-:W3:Y:S01]  /*0af0*/  @P0 LDG.E.CONSTANT R18, desc[UR8][R8.64+0x8] ;  /* 0x0000080808120981 */ /* 0x000ee2000c1e9900 */
[C---:B------:R-:W-:Y:S01]  /*0b00*/  VIADD R13, R14.reuse, 0x2 ;  /* 0x000000020e0d7836 */ /* 0x040fe20000000000 */
[----:B------:R-:W-:-:S04]  /*0b10*/  @P0 IADD3 R14, PT, PT, R14, 0x3, RZ ;  /* 0x000000030e0e0810 */ /* 0x000fc80007ffe0ff */
[----:B------:R-:W-:Y:S02]  /*0b20*/  I2FP.F32.U32 R13, R13 ;  /* 0x0000000d000d7245 */ /* 0x000fe40000201000 */
[----:B------:R-:W-:-:S03]  /*0b30*/  @P0 I2FP.F32.U32 R14, R14 ;  /* 0x0000000e000e0245 */ /* 0x000fc60000201000 */
[----:B--2---:R-:W-:-:S04]  /*0b40*/  FFMA R15, R16, R13, R15 ;  /* 0x0000000d100f7223 */ /* 0x004fc8000000000f */
[----:B---3--:R-:W-:-:S07]  /*0b50*/  @P0 FFMA R15, R18, R14, R15 ;  /* 0x0000000e120f0223 */ /* 0x008fce000000000f */
.L_x_38:
[----:B------:R-:W-:-:S07]  /*0b60*/  FMUL R15, R15, R0 ;  /* 0x000000000f0f7220 */ /* 0x000fce0000400000 */
.L_x_35:
[----:B------:R-:W-:Y:S05]  /*0b70*/  BSYNC.RECONVERGENT B0 ;  /* 0x0000000000007941 */ /* 0x000fea0003800200 */
.L_x_34:
[----:B------:R-:W0:Y:S01]  /*0b80*/  LDC.64 R8, c[0x0][0x3a0] ;  /* 0x0000e800ff087b82 */ /* 0x000e220000000a00 */
[----:B------:R-:W1:Y:S02]  /*0b90*/  LDCU UR6, c[0x0][0x398] ;  /* 0x00007300ff0677ac */ /* 0x000e640008000800 */
[--C-:B-1----:R-:W-:Y:S02]  /*0ba0*/  IMAD R13, R2, UR6, R7.reuse ;  /* 0x00000006020d7c24 */ /* 0x102fe4000f8e0207 */
[----:B------:R-:W-:Y:S02]  /*0bb0*/  IMAD.IADD R7, R4, 0x1, R7 ;  /* 0x0000000104077824 */ /* 0x000fe400078e0207 */
[----:B0-----:R-:W-:-:S03]  /*0bc0*/  IMAD.WIDE R8, R13, 0x4, R8 ;  /* 0x000000040d087825 */ /* 0x001fc600078e0208 */
[----:B------:R-:W-:Y:S02]  /*0bd0*/  ISETP.GE.AND P0, PT, R7, UR6, PT ;  /* 0x0000000607007c0c */ /* 0x000fe4000bf06270 */
[----:B------:R0:W-:Y:S11]  /*0be0*/  STG.E desc[UR8][R8.64], R15 ;  /* 0x0000000f08007986 */ /* 0x0001f6000c101908 */
[----:B------:R-:W-:Y:S05]  /*0bf0*/  @!P0 BRA `(.L_x_39) ;  /* 0xfffffff800f88947 */ /* 0x000fea000383ffff */
[----:B------:R-:W-:Y:S05]  /*0c00*/  EXIT ;  /* 0x000000000000794d */ /* 0x000fea0003800000 */
        .weak           $__internal_1_$__cuda_sm3x_div_rn_noftz_f32_slowpath
        .type           $__internal_1_$__cuda_sm3x_div_rn_noftz_f32_slowpath,@function
        .size           $__internal_1_$__cuda_sm3x_div_rn_noftz_f32_slowpath,(.L_x_60 - $__internal_1_$__cuda_sm3x_div_rn_noftz_f32_slowpath)
$__internal_1_$__cuda_sm3x_div_rn_noftz_f32_slowpath:
[----:B------:R-:W-:Y:S02]  /*0c10*/  SHF.R.U32.HI R0, RZ, 0x17, R5 ;  /* 0x00000017ff007819 */ /* 0x000fe40000011605 */
[----:B------:R-:W-:Y:S02]  /*0c20*/  MOV R8, R5 ;  /* 0x0000000500087202 */ /* 0x000fe40000000f00 */
[----:B------:R-:W-:-:S05]  /*0c30*/  LOP3.LUT R6, R0, 0xff, RZ, 0xc0, !PT ;  /* 0x000000ff00067812 */ /* 0x000fca00078ec0ff */
[----:B------:R-:W-:-:S05]  /*0c40*/  VIADD R9, R6, 0xffffffff ;  /* 0xffffffff06097836 */ /* 0x000fca0000000000 */
[----:B------:R-:W-:-:S13]  /*0c50*/  ISETP.GT.U32.AND P0, PT, R9, 0xfd, PT ;  /* 0x000000fd0900780c */ /* 0x000fda0003f04070 */
[----:B------:R-:W-:Y:S01]  /*0c60*/  @!P0 IMAD.MOV.U32 R7, RZ, RZ, RZ ;  /* 0x000000ffff078224 */ /* 0x000fe200078e00ff */
[----:B------:R-:W-:Y:S06]  /*0c70*/  @!P0 BRA `(.L_x_40) ;  /* 0x0000000000408947 */ /* 0x000fec0003800000 */
[----:B------:R-:W-:Y:S01]  /*0c80*/  FSETP.GTU.FTZ.AND P0, PT, |R5|, +INF , PT ;  /* 0x7f8000000500780b */ /* 0x000fe20003f1c200 */
[----:B------:R-:W-:-:S12]  /*0c90*/  IMAD.MOV.U32 R0, RZ, RZ, R5 ;  /* 0x000000ffff007224 */ /* 0x000fd800078e0005 */
[----:B------:R-:W-:Y:S05]  /*0ca0*/  @P0 BRA `(.L_x_41) ;  /* 0x0000000400280947 */ /* 0x000fea0003800000 */
[----:B------:R-:W-:-:S05]  /*0cb0*/  HFMA2 R5, -RZ, RZ, 2, 0 ;  /* 0x40000000ff057431 */ /* 0x000fca00000001ff */
        /* <DEDUP_REMOVED lines=9> */
[----:B------:R-:W-:-:S12]  /*0d50*/  IMAD.MOV.U32 R7, RZ, RZ, RZ ;  /* 0x000000ffff077224 */ /* 0x000fd800078e00ff */
[----:B------:R-:W-:Y:S01]  /*0d60*/  @!P0 FFMA R8, R0, 1.84467440737095516160e+19, RZ ;  /* 0x5f80000000088823 */ /* 0x000fe200000000ff */
[----:B------:R-:W-:-:S07]  /*0d70*/  @!P0 VIADD R7, R7, 0x40 ;  /* 0x0000004007078836 */ /* 0x000fce0000000000 */
.L_x_40:
        /* <DEDUP_REMOVED lines=16> */
[----:B------:R-:W-:-:S04]  /*0e80*/  IMAD.IADD R9, R5, 0x1, R6 ;  /* 0x0000000105097824 */ /* 0x000fc800078e0206 */
[----:B------:R-:W-:-:S05]  /*0e90*/  VIADD R5, R9, 0xffffffff ;  /* 0xffffffff09057836 */ /* 0x000fca0000000000 */
        /* <DEDUP_REMOVED lines=10> */
[C---:B------:R-:W-:Y:S02]  /*0f40*/  IADD3 R7, PT, PT, R9.reuse, 0x20, RZ ;  /* 0x0000002009077810 */ /* 0x040fe40007ffe0ff */
[----:B------:R-:W-:Y:S02]  /*0f50*/  ISETP.NE.AND P2, PT, R9, RZ, PT ;  /* 0x000000ff0900720c */ /* 0x000fe40003f45270 */
[----:B------:R-:W-:Y:S01]  /*0f60*/  LOP3.LUT R6, R5, 0x7fffff, RZ, 0xc0, !PT ;  /* 0x007fffff05067812 */ /* 0x000fe200078ec0ff */
[CCC-:B------:R-:W-:Y:S01]  /*0f70*/  FFMA.RP R5, R0.reuse, R10.reuse, R11.reuse ;  /* 0x0000000a00057223 */ /* 0x1c0fe2000000800b */
[----:B------:R-:W-:Y:S01]  /*0f80*/  FFMA.RM R0, R0, R10, R11 ;  /* 0x0000000a00007223 */ /* 0x000fe2000000400b */
[----:B------:R-:W-:Y:S01]  /*0f90*/  ISETP.NE.AND P1, PT, R9, RZ, PT ;  /* 0x000000ff0900720c */ /* 0x000fe20003f25270 */
[----:B------:R-:W-:Y:S01]  /*0fa0*/  IMAD.MOV R9, RZ, RZ, -R9 ;  /* 0x000000ffff097224 */ /* 0x000fe200078e0a09 */
        /* <DEDUP_REMOVED lines=14> */
.L_x_46:
[----:B------:R-:W-:-:S04]  /*1090*/  LOP3.LUT R8, R8, 0x80000000, RZ, 0xc0, !PT ;  /* 0x8000000008087812 */ /* 0x000fc800078ec0ff */
[----:B------:R-:W-:Y:S01]  /*10a0*/  LOP3.LUT R8, R8, 0x7f800000, RZ, 0xfc, !PT ;  /* 0x7f80000008087812 */ /* 0x000fe200078efcff */
[----:B------:R-:W-:Y:S06]  /*10b0*/  BRA `(.L_x_47) ;  /* 0x0000000000287947 */ /* 0x000fec0003800000 */
.L_x_45:
[----:B------:R-:W-:Y:S01]  /*10c0*/  LEA R8, R6, R8, 0x17 ;  /* 0x0000000806087211 */ /* 0x000fe200078eb8ff */
[----:B------:R-:W-:Y:S06]  /*10d0*/  BRA `(.L_x_47) ;  /* 0x0000000000207947 */ /* 0x000fec0003800000 */
.L_x_44:
[----:B------:R-:W-:-:S04]  /*10e0*/  LOP3.LUT R8, R8, 0x80000000, R5, 0x48, !PT ;  /* 0x8000000008087812 */ /* 0x000fc800078e4805 */
[----:B------:R-:W-:Y:S01]  /*10f0*/  LOP3.LUT R8, R8, 0x7f800000, RZ, 0xfc, !PT ;  /* 0x7f80000008087812 */ /* 0x000fe200078efcff */
[----:B------:R-:W-:Y:S06]  /*1100*/  BRA `(.L_x_47) ;  /* 0x0000000000147947 */ /* 0x000fec0003800000 */
.L_x_43:
[----:B------:R-:W-:Y:S01]  /*1110*/  LOP3.LUT R8, R8, 0x80000000, R5, 0x48, !PT ;  /* 0x8000000008087812 */ /* 0x000fe200078e4805 */
[----:B------:R-:W-:Y:S06]  /*1120*/  BRA `(.L_x_47) ;  /* 0x00000000000c7947 */ /* 0x000fec0003800000 */
.L_x_42:
[----:B------:R-:W0:Y:S01]  /*1130*/  MUFU.RSQ R8, -QNAN ;  /* 0xffc0000000087908 */ /* 0x000e220000001400 */
[----:B------:R-:W-:Y:S05]  /*1140*/  BRA `(.L_x_47) ;  /* 0x0000000000047947 */ /* 0x000fea0003800000 */
.L_x_41:
[----:B------:R-:W-:-:S07]  /*1150*/  FADD.FTZ R8, R0, 2 ;  /* 0x4000000000087421 */ /* 0x000fce0000010000 */
.L_x_47:
[----:B------:R-:W-:-:S04]  /*1160*/  IMAD.MOV.U32 R5, RZ, RZ, 0x0 ;  /* 0x00000000ff057424 */ /* 0x000fc800078e00ff */
[----:B0-----:R-:W-:Y:S05]  /*1170*/  RET.REL.NODEC R4 `(cora_wave_batch_wma_from_y_f32) ;  /* 0xffffffec04a07950 */ /* 0x001fea0003c3ffff */
.L_x_48:
        /* <DEDUP_REMOVED lines=16> */
.L_x_60:


//--------------------- .text.cora_wave_batch_f32 --------------------------
	.section	.text.cora_wave_batch_f32,"ax",@progbits
	.align	128
        .global         cora_wave_batch_f32
        .type           cora_wave_batch_f32,@function
        .size           cora_wave_batch_f32,(.L_x_64 - cora_wave_batch_f32)
        .other          cora_wave_batch_f32,@"STO_CUDA_ENTRY STV_DEFAULT"
cora_wave_batch_f32:
.text.cora_wave_batch_f32:
[----:B------:R-:W-:Y:S01]  /*0000*/  LDC R1, c[0x0][0x37c] ;  /* 0x0000df00ff017b82 */ /* 0x000fe20000000800 */
[----:B------:R-:W0:Y:S01]  /*0010*/  S2R R2, SR_CTAID.Y ;  /* 0x0000000000027919 */ /* 0x000e220000002600 */
[----:B------:R-:W0:Y:S02]  /*0020*/  LDCU UR4, c[0x0][0x3a8] ;  /* 0x00007500ff0477ac */ /* 0x000e240008000800 */
[----:B0-----:R-:W-:-:S13]  /*0030*/  ISETP.GE.AND P0, PT, R2, UR4, PT ;  /* 0x0000000402007c0c */ /* 0x001fda000bf06270 */
[----:B------:R-:W-:Y:S05]  /*0040*/  @P0 EXIT ;  /* 0x000000000000094d */ /* 0x000fea0003800000 */
[----:B------:R-:W0:Y:S01]  /*0050*/  LDC.64 R12, c[0x0][0x390] ;  /* 0x0000e400ff0c7b82 */ /* 0x000e220000000a00 */
[----:B------:R-:W1:Y:S01]  /*0060*/  LDCU.64 UR8, c[0x0][0x358] ;  /* 0x00006b00ff0877ac */ /* 0x000e620008000a00 */
[----:B0-----:R-:W-:-:S06]  /*0070*/  IMAD.WIDE.U32 R12, R2, 0x4, R12 ;  /* 0x00000004020c7825 */ /* 0x001fcc00078e000c */
[----:B-1----:R-:W2:Y:S02]  /*0080*/  LDG.E.CONSTANT R12, desc[UR8][R12.64] ;  /* 0x000000080c0c7981 */ /* 0x002ea4000c1e9900 */
[----:B--2---:R-:W-:-:S13]  /*0090*/  ISETP.GE.AND P0, PT, R12, 0x1, PT ;  /* 0x000000010c00780c */ /* 0x004fda0003f06270 */
[----:B------:R-:W-:Y:S05]  /*00a0*/  @!P0 EXIT ;  /* 0x000000000000894d */ /* 0x000fea0003800000 */
[----:B------:R-:W0:Y:S01]  /*00b0*/  S2R R15, SR_TID.X ;  /* 0x00000000000f7919 */ /* 0x000e220000002100 */
[----:B------:R-:W1:Y:S01]  /*00c0*/  LDCU UR5, c[0x0][0x3a0] ;  /* 0x00007400ff0577ac */ /* 0x000e620008000800 */
[----:B------:R-:W-:Y:S01]  /*00d0*/  BSSY.RECONVERGENT B0, `(.L_x_49) ;  /* 0x0000011000007945 */ /* 0x000fe20003800200 */
[----:B0-----:R-:W-:-:S13]  /*00e0*/  ISETP.GE.U32.AND P0, PT, R15, R12, PT ;  /* 0x0000000c0f00720c */ /* 0x001fda0003f06070 */
[----:B-1----:R-:W-:Y:S05]  /*00f0*/  @P0 BRA `(.L_x_50) ;  /* 0x0000000000380947 */ /* 0x002fea0003800000 */
[----:B------:R-:W0:Y:S01]  /*0100*/  S2R R3, SR_CgaCtaId ;  /* 0x0000000000037919 */ /* 0x000e220000008800 */
[----:B------:R-:W1:Y:S01]  /*0110*/  LDC R8, c[0x0][0x360] ;  /* 0x0000d800ff087b82 */ /* 0x000e620000000800 */
[----:B------:R-:W-:-:S07]  /*0120*/  MOV R0, 0x400 ;  /* 0x0000040000007802 */ /* 0x000fce0000000f00 */
[----:B------:R-:W2:Y:S01]  /*0130*/  LDC.64 R6, c[0x0][0x388] ;  /* 0x0000e200ff067b82 */ /* 0x000ea20000000a00 */
[----:B0-----:R-:W-:Y:S02]  /*0140*/  LEA R0, R3, R0, 0x18 ;  /* 0x0000000003007211 */ /* 0x001fe400078ec0ff */
[----:B------:R-:W-:-:S07]  /*0150*/  MOV R3, R15 ;  /* 0x0000000f00037202 */ /* 0x000fce0000000f00 */
.L_x_51:
[----:B------:R-:W-:-:S04]  /*0160*/  IMAD R5, R2, UR5, R3 ;  /* 0x0000000502057c24 */ /* 0x000fc8000f8e0203 */
[----:B0-2---:R-:W-:-:S06]  /*0170*/  IMAD.WIDE R4, R5, 0x4, R6 ;  /* 0x0000000405047825 */ /* 0x005fcc00078e0206 */
[----:B------:R-:W2:Y:S01]  /*0180*/  LDG.E.CONSTANT R4, desc[UR8][R4.64] ;  /* 0x0000000804047981 */ /* 0x000ea2000c1e9900 */
[----:B------:R-:W-:Y:S02]  /*0190*/  LEA R9, R3, R0, 0x2 ;  /* 0x0000000003097211 */ /* 0x000fe400078e10ff */
[----:B-1----:R-:W-:-:S04]  /*01a0*/  IADD3 R3, PT, PT, R8, R3, RZ ;  /* 0x0000000308037210 */ /* 0x002fc80007ffe0ff */
[----:B------:R-:W-:Y:S01]  /*01b0*/  ISETP.GE.AND P0, PT, R3, R12, PT ;  /* 0x0000000c0300720c */ /* 0x000fe20003f06270 */
[----:B--2---:R0:W-:-:S12]  /*01c0*/  STS [R9], R4 ;  /* 0x0000000409007388 */ /* 0x0041d80000000800 */
[----:B------:R-:W-:Y:S05]  /*01d0*/  @!P0 BRA `(.L_x_51) ;  /* 0xfffffffc00e08947 */ /* 0x000fea000383ffff */
.L_x_50:
[----:B------:R-:W-:Y:S05]  /*01e0*/  BSYNC.RECONVERGENT B0 ;  /* 0x0000000000007941 */ /* 0x000fea0003800200 */
.L_x_49:
[----:B------:R-:W1:Y:S01]  /*01f0*/  S2UR UR4, SR_CTAID.X ;  /* 0x00000000000479c3 */ /* 0x000e620000002500 */
[----:B------:R-:W2:Y:S07]  /*0200*/  LDCU UR6, c[0x0][0x3a4] ;  /* 0x00007480ff0677ac */ /* 0x000eae0008000800 */
[----:B------:R-:W1:Y:S02]  /*0210*/  LDC R14, c[0x0][0x360] ;  /* 0x0000d800ff0e7b82 */ /* 0x000e640000000800 */
[----:B-1----:R-:W-:-:S06]  /*0220*/  IMAD R15, R14, UR4, R15 ;  /* 0x000000040e0f7c24 */ /* 0x002fcc000f8e020f */
[----:B------:R-:W-:Y:S01]  /*0230*/  BAR.SYNC.DEFER_BLOCKING 0x0 ;  /* 0x0000000000007b1d */ /* 0x000fe20000010000 */
[----:B--2---:R-:W-:-:S13]  /*0240*/  ISETP.GE.AND P0, PT, R15, UR6, PT ;  /* 0x000000060f007c0c */ /* 0x004fda000bf06270 */
[----:B------:R-:W-:Y:S05]  /*0250*/  @P0 EXIT ;  /* 0x000000000000094d */ /* 0x000fea0003800000 */
[----:B0-----:R-:W0:Y:S01]  /*0260*/  LDC.64 R8, c[0x0][0x398] ;  /* 0x0000e600ff087b82 */ /* 0x001e220000000a00 */
[----:B------:R-:W1:Y:S01]  /*0270*/  LDCU.64 UR6, c[0x0][0x380] ;  /* 0x00007000ff0677ac */ /* 0x000e620008000a00 */
[C---:B------:R-:W-:Y:S02]  /*0280*/  LOP3.LUT R13, R12.reuse, 0x7ffffffc, RZ, 0xc0, !PT ;  /* 0x7ffffffc0c0d7812 */ /* 0x040fe400078ec0ff */
[----:B------:R-:W-:Y:S01]  /*0290*/  LOP3.LUT R19, R12, 0x3, RZ, 0xc0, !PT ;  /* 0x000000030c137812 */ /* 0x000fe200078ec0ff */
[----:B------:R-:W2:Y:S01]  /*02a0*/  LDCU UR4, c[0x0][0x370] ;  /* 0x00006e00ff0477ac */ /* 0x000ea20008000800 */
[----:B------:R-:W-:Y:S02]  /*02b0*/  IADD3 R16, PT, PT, -R13, RZ, RZ ;  /* 0x000000ff0d107210 */ /* 0x000fe40007ffe1ff */
[----:B------:R-:W3:Y:S01]  /*02c0*/  LDC R3, c[0x0][0x3ac] ;  /* 0x0000eb00ff037b82 */ /* 0x000ee20000000800 */
[----:B-1----:R-:W-:Y:S01]  /*02d0*/  UIADD3 UR5, UP0, UPT, UR6, 0x8, URZ ;  /* 0x0000000806057890 */ /* 0x002fe2000ff1e0ff */
[----:B--2---:R-:W-:-:S03]  /*02e0*/  IMAD R14, R14, UR4, RZ ;  /* 0x000000040e0e7c24 */ /* 0x004fc6000f8e02ff */
[----:B------:R-:W-:Y:S01]  /*02f0*/  UIADD3.X UR6, UPT, UPT, URZ, UR7, URZ, UP0, !UPT ;  /* 0x00000007ff067290 */ /* 0x000fe200087fe4ff */
[----:B0-----:R-:W-:Y:S01]  /*0300*/  IMAD.WIDE.U32 R8, R2, 0x4, R8 ;  /* 0x0000000402087825 */ /* 0x001fe200078e0008 */
[----:B---3--:R-:W-:-:S10]  /*0310*/  IADD3 R18, PT, PT, R12, -0x1, R3 ;  /* 0xffffffff0c127810 */ /* 0x008fd40007ffe003 */
.L_x_57:
[----:B------:R-:W-:Y:S01]  /*0320*/  ISETP.GE.AND P0, PT, R15, R18, PT ;  /* 0x000000120f00720c */ /* 0x000fe20003f06270 */
[----:B------:R-:W-:Y:S01]  /*0330*/  BSSY.RECONVERGENT B0, `(.L_x_52) ;  /* 0x0000051000007945 */ /* 0x000fe20003800200 */
[----:B0-----:R-:W-:-:S11]  /*0340*/  MOV R21, 0x7fffffff ;  /* 0x7fffffff00157802 */ /* 0x001fd60000000f00 */
[----:B------:R-:W-:Y:S05]  /*0350*/  @!P0 BRA `(.L_x_53) ;  /* 0x0000000400388947 */ /* 0x000fea0003800000 */
[----:B------:R-:W-:Y:S01]  /*0360*/  ISETP.GE.U32.AND P0, PT, R12, 0x4, PT ;  /* 0x000000040c00780c */ /* 0x000fe20003f06070 */
[----:B------:R-:W-:Y:S01]  /*0370*/  HFMA2 R17, -RZ, RZ, 0, 0 ;  /* 0x00000000ff117431 */ /* 0x000fe200000001ff */
[----:B------:R-:W-:Y:S01]  /*0380*/  IADD3 R20, PT, PT, R15, 0x1, -R12 ;  /* 0x000000010f147810 */ /* 0x000fe20007ffe80c */
[----:B------:R-:W-:Y:S01]  /*0390*/  HFMA2 R0, -RZ, RZ, 0, 0 ;  /* 0x00000000ff007431 */ /* 0x000fe200000001ff */
[----:B------:R-:W-:-:S09]  /*03a0*/  MOV R5, RZ ;  /* 0x000000ff00057202 */ /* 0x000fd20000000f00 */
[----:B------:R-:W-:Y:S05]  /*03b0*/  @!P0 BRA `(.L_x_54) ;  /* 0x0000000000a08947 */ /* 0x000fea0003800000 */
[----:B------:R-:W0:Y:S01]  /*03c0*/  S2UR UR7, SR_CgaCtaId ;  /* 0x00000000000779c3 */ /* 0x000e220000008800 */
[----:B------:R-:W-:Y:S01]  /*03d0*/  MOV R17, RZ ;  /* 0x000000ff00117202 */ /* 0x000fe20000000f00 */
[----:B------:R-:W-:Y:S01]  /*03e0*/  UMOV UR4, 0x400 ;  /* 0x0000040000047882 */ /* 0x000fe20000000000 */
[----:B------:R-:W-:Y:S02]  /*03f0*/  MOV R21, R20 ;  /* 0x0000001400157202 */ /* 0x000fe40000000f00 */
[----:B------:R-:W-:Y:S01]  /*0400*/  MOV R22, R16 ;  /* 0x0000001000167202 */ /* 0x000fe20000000f00 */
[----:B0-----:R-:W-:-:S12]  /*0410*/  ULEA UR4, UR7, UR4, 0x18 ;  /* 0x0000000407047291 */ /* 0x001fd8000f8ec0ff */
.L_x_55:
[----:B------:R-:W-:Y:S01]  /*0420*/  MOV R10, UR5 ;  /* 0x00000005000a7c02 */ /* 0x000fe20008000f00 */
[----:B------:R-:W0:Y:S01]  /*0430*/  LDS.128 R4, [UR4] ;  /* 0x00000004ff047984 */ /* 0x000e220008000c00 */
[----:B------:R-:W-:-:S03]  /*0440*/  MOV R11, UR6 ;  /* 0x00000006000b7c02 */ /* 0x000fc60008000f00 */
[----:B------:R-:W-:-:S05]  /*0450*/  IMAD.WIDE R10, R21, 0x4, R10 ;  /* 0x00000004150a7825 */ /* 0x000fca00078e020a */
[----:B------:R-:W0:Y:S04]  /*0460*/  LDG.E.CONSTANT R3, desc[UR8][R10.64+-0x8] ;  /* 0xfffff8080a037981 */ /* 0x000e28000c1e9900 */
[----:B------:R-:W2:Y:S04]  /*0470*/  LDG.E.CONSTANT R26, desc[UR8][R10.64+-0x4] ;  /* 0xfffffc080a1a7981 */ /* 0x000ea8000c1e9900 */
[----:B------:R-:W3:Y:S04]  /*0480*/  LDG.E.CONSTANT R23, desc[UR8][R10.64] ;  /* 0x000000080a177981 */ /* 0x000ee8000c1e9900 */
[----:B------:R-:W4:Y:S01]  /*0490*/  LDG.E.CONSTANT R24, desc[UR8][R10.64+0x4] ;  /* 0x000004080a187981 */ /* 0x000f22000c1e9900 */
[----:B------:R-:W-:Y:S01]  /*04a0*/  IADD3 R22, PT, PT, R22, 0x4, RZ ;  /* 0x0000000416167810 */ /* 0x000fe20007ffe0ff */
[----:B------:R-:W-:Y:S01]  /*04b0*/  UIADD3 UR4, UPT, UPT, UR4, 0x10, URZ ;  /* 0x0000001004047890 */ /* 0x000fe2000fffe0ff */
[----:B------:R-:W-:-:S02]  /*04c0*/  IADD3 R21, PT, PT, R21, 0x4, RZ ;  /* 0x0000000415157810 */ /* 0x000fc40007ffe0ff */
[----:B------:R-:W-:Y:S01]  /*04d0*/  ISETP.NE.AND P0, PT, R22, RZ, PT ;  /* 0x000000ff1600720c */ /* 0x000fe20003f05270 */
[----:B0-----:R-:W-:-:S04]  /*04e0*/  FFMA R4, R3, R4, RZ ;  /* 0x0000000403047223 */ /* 0x001fc800000000ff */
[----:B------:R-:W-:Y:S01]  /*04f0*/  FADD R17, R4, -R17 ;  /* 0x8000001104117221 */ /* 0x000fe20000000000 */
[----:B--2---:R-:W-:-:S03]  /*0500*/  FFMA R5, R5, R26, RZ ;  /* 0x0000001a05057223 */ /* 0x004fc600000000ff */
[----:B------:R-:W-:Y:S01]  /*0510*/  FADD R3, R17, R0 ;  /* 0x0000000011037221 */ /* 0x000fe20000000000 */
[----:B---3--:R-:W-:-:S03]  /*0520*/  FFMA R6, R6, R23, RZ ;  /* 0x0000001706067223 */ /* 0x008fc600000000ff */
[----:B------:R-:W-:Y:S01]  /*0530*/  FADD R0, R3, -R0 ;  /* 0x8000000003007221 */ /* 0x000fe20000000000 */
[----:B----4-:R-:W-:-:S03]  /*0540*/  FFMA R7, R7, R24, RZ ;  /* 0x0000001807077223 */ /* 0x010fc600000000ff */
[----:B------:R-:W-:-:S04]  /*0550*/  FADD R0, -R17, R0 ;  /* 0x0000000011007221 */ /* 0x000fc80000000100 */
[----:B------:R-:W-:-:S04]  /*0560*/  FADD R0, -R0, R5 ;  /* 0x0000000500007221 */ /* 0x000fc80000000100 */
[----:B------:R-:W-:-:S04]  /*0570*/  FADD R4, R3, R0 ;  /* 0x0000000003047221 */ /* 0x000fc80000000000 */
[----:B------:R-:W-:-:S04]  /*0580*/  FADD R3, -R3, R4 ;  /* 0x0000000403037221 */ /* 0x000fc80000000100 */
        /* <DEDUP_REMOVED lines=8> */
[----:B------:R-:W-:Y:S01]  /*0610*/  FADD R17, -R4, R5 ;  /* 0x0000000504117221 */ /* 0x000fe20000000100 */
[----:B------:R-:W-:Y:S06]  /*0620*/  @P0 BRA `(.L_x_55) ;  /* 0xfffffffc007c0947 */ /* 0x000fec000383ffff */
[----:B------:R-:W-:-:S07]  /*0630*/  MOV R5, R13 ;  /* 0x0000000d00057202 */ /* 0x000fce0000000f00 */
.L_x_54:
[----:B------:R0:W5:Y:S01]  /*0640*/  LDG.E.CONSTANT R21, desc[UR8][R8.64] ;  /* 0x0000000808157981 */ /* 0x000162000c1e9900 */
[----:B------:R-:W-:-:S13]  /*0650*/  ISETP.NE.AND P0, PT, R19, RZ, PT ;  /* 0x000000ff1300720c */ /* 0x000fda0003f05270 */
[----:B0-----:R-:W-:Y:S05]  /*0660*/  @!P0 BRA `(.L_x_56) ;  /* 0x0000000000708947 */ /* 0x001fea0003800000 */
[----:B------:R-:W0:Y:S01]  /*0670*/  LDC.64 R10, c[0x0][0x380] ;  /* 0x0000e000ff0a7b82 */ /* 0x000e220000000a00 */
[----:B------:R-:W-:-:S05]  /*0680*/  IADD3 R3, PT, PT, R20, R5, RZ ;  /* 0x0000000514037210 */ /* 0x000fca0007ffe0ff */
[----:B0-----:R-:W-:-:S05]  /*0690*/  IMAD.WIDE R10, R3, 0x4, R10 ;  /* 0x00000004030a7825 */ /* 0x001fca00078e020a */
[----:B------:R-:W2:Y:S01]  /*06a0*/  LDG.E.CONSTANT R3, desc[UR8][R10.64] ;  /* 0x000000080a037981 */ /* 0x000ea2000c1e9900 */
[----:B------:R-:W-:Y:S02]  /*06b0*/  MOV R4, 0x400 ;  /* 0x0000040000047802 */ /* 0x000fe40000000f00 */
[----:B------:R-:W-:Y:S01]  /*06c0*/  ISETP.NE.AND P0, PT, R19, 0x1, PT ;  /* 0x000000011300780c */ /* 0x000fe20003f05270 */
[----:B------:R-:W0:Y:S02]  /*06d0*/  S2R R7, SR_CgaCtaId ;  /* 0x0000000000077919 */ /* 0x000e240000008800 */
[----:B0-----:R-:W-:-:S04]  /*06e0*/  LEA R4, R7, R4, 0x18 ;  /* 0x0000000407047211 */ /* 0x001fc800078ec0ff */
[----:B------:R-:W-:-:S06]  /*06f0*/  LEA R5, R5, R4, 0x2 ;  /* 0x0000000405057211 */ /* 0x000fcc00078e10ff */
[----:B------:R-:W2:Y:S02]  /*0700*/  LDS.128 R4, [R5] ;  /* 0x0000000005047984 */ /* 0x000ea40000000c00 */
[----:B--2---:R-:W-:-:S04]  /*0710*/  FFMA R4, R3, R4, RZ ;  /* 0x0000000403047223 */ /* 0x004fc800000000ff */
[----:B------:R-:W-:-:S04]  /*0720*/  FADD R17, R4, -R17 ;  /* 0x8000001104117221 */ /* 0x000fc80000000000 */
[----:B------:R-:W-:-:S04]  /*0730*/  FADD R7, R0, R17 ;  /* 0x0000001100077221 */ /* 0x000fc80000000000 */
[----:B------:R-:W-:-:S04]  /*0740*/  FADD R0, -R0, R7 ;  /* 0x0000000700007221 */ /* 0x000fc80000000100 */
[----:B------:R-:W-:Y:S01]  /*0750*/  FADD R17, -R17, R0 ;  /* 0x0000000011117221 */ /* 0x000fe20000000100 */
[----:B------:R-:W-:Y:S01]  /*0760*/  MOV R0, R7 ;  /* 0x0000000700007202 */ /* 0x000fe20000000f00 */
[----:B------:R-:W-:Y:S06]  /*0770*/  @!P0 BRA `(.L_x_56) ;  /* 0x00000000002c8947 */ /* 0x000fec0003800000 */
[----:B------:R-:W2:Y:S01]  /*0780*/  LDG.E.CONSTANT R0, desc[UR8][R10.64+0x4] ;  /* 0x000004080a007981 */ /* 0x000ea2000c1e9900 */
[----:B------:R-:W-:-:S13]  /*0790*/  ISETP.NE.AND P0, PT, R19, 0x2, PT ;  /* 0x000000021300780c */ /* 0x000fda0003f05270 */
        /* <DEDUP_REMOVED lines=9> */
.L_x_56:
[----:B-----5:R-:W-:-:S07]  /*0830*/  FMUL R21, R21, R0 ;  /* 0x0000000015157220 */ /* 0x020fce0000400000 */
.L_x_53:
[----:B------:R-:W-:Y:S05]  /*0840*/  BSYNC.RECONVERGENT B0 ;  /* 0x0000000000007941 */ /* 0x000fea0003800200 */
.L_x_52:
[----:B------:R-:W0:Y:S01]  /*0850*/  LDC.64 R4, c[0x0][0x3b0] ;  /* 0x0000ec00ff047b82 */ /* 0x000e220000000a00 */
[----:B------:R-:W1:Y:S02]  /*0860*/  LDCU UR4, c[0x0][0x3a4] ;  /* 0x00007480ff0477ac */ /* 0x000e640008000800 */
[----:B-1----:R-:W-:Y:S01]  /*0870*/  IMAD R3, R2, UR4, R15 ;  /* 0x0000000402037c24 */ /* 0x002fe2000f8e020f */
[----:B------:R-:W-:-:S03]  /*0880*/  IADD3 R15, PT, PT, R14, R15, RZ ;  /* 0x0000000f0e0f7210 */ /* 0x000fc60007ffe0ff */
[----:B0-----:R-:W-:Y:S01]  /*0890*/  IMAD.WIDE R4, R3, 0x4, R4 ;  /* 0x0000000403047825 */ /* 0x001fe200078e0204 */
[----:B------:R-:W-:-:S04]  /*08a0*/  ISETP.GE.AND P0, PT, R15, UR4, PT ;  /* 0x000000040f007c0c */ /* 0x000fc8000bf06270 */
[----:B------:R0:W-:Y:S09]  /*08b0*/  STG.E desc[UR8][R4.64], R21 ;  /* 0x0000001504007986 */ /* 0x0001f2000c101908 */
[----:B------:R-:W-:Y:S05]  /*08c0*/  @!P0 BRA `(.L_x_57) ;  /* 0xfffffff800948947 */ /* 0x000fea000383ffff */
[----:B------:R-:W-:Y:S05]  /*08d0*/  EXIT ;  /* 0x000000000000794d */ /* 0x000fea0003800000 */
.L_x_58:
        /* <DEDUP_REMOVED lines=10> */
.L_x_64:


//--------------------- .nv.shared.cora_wave_ms1p_wma_time_major_f32 --------------------------
	.section	.nv.shared.cora_wave_ms1p_wma_time_major_f32,"aw",@nobits
	.sectionflags	@""
	.align	16
	.zero		1024


//--------------------- .nv.shared.reserved.0     --------------------------
	.section	.nv.shared.reserved.0,"aw",@nobits
	.weak		__nv_reservedSMEM_offset_0_alias
	.size		__nv_reservedSMEM_offset_0_alias, 0, 64
	.other		__nv_reservedSMEM_offset_0_alias,@"STO_CUDA_RESERVED_SHARED STV_DEFAULT"
__nv_reservedSMEM_offset_0_alias:
	.zero		0
	.zero		64


//--------------------- .nv.shared.cora_wave_multi_series_one_param_time_major_f32 --------------------------
	.section	.nv.shared.cora_wave_multi_series_one_param_time_major_f32,"aw",@nobits
	.sectionflags	@""
	.align	16
	.zero		1024


//--------------------- .nv.shared.cora_wave_batch_wma_from_y_f32 --------------------------
	.section	.nv.shared.cora_wave_batch_wma_from_y_f32,"aw",@nobits
	.sectionflags	@""
	.align	16
	.zero		1024


//--------------------- .nv.shared.cora_wave_batch_f32 --------------------------
	.section	.nv.shared.cora_wave_batch_f32,"aw",@nobits
	.sectionflags	@""
	.align	16
	.zero		1024


//--------------------- .nv.constant0.cora_wave_ms1p_wma_time_major_f32 --------------------------
	.section	.nv.constant0.cora_wave_ms1p_wma_time_major_f32,"a",@progbits
	.sectionflags	@""
	.align	4
.nv.constant0.cora_wave_ms1p_wma_time_major_f32:
	.zero		936


//--------------------- .nv.constant0.cora_wave_multi_series_one_param_time_major_f32 --------------------------
	.section	.nv.constant0.cora_wave_multi_series_one_param_time_major_f32,"a",@progbits
	.sectionflags	@""
	.align	4
.nv.constant0.cora_wave_multi_series_one_param_time_major_f32:
	.zero		944


//--------------------- .nv.constant0.cora_wave_batch_wma_from_y_f32 --------------------------
	.section	.nv.constant0.cora_wave_batch_wma_from_y_f32,"a",@progbits
	.sectionflags	@""
	.align	4
.nv.constant0.cora_wave_batch_wma_from_y_f32:
	.zero		936


//--------------------- .nv.constant0.cora_wave_batch_f32 --------------------------
	.section	.nv.constant0.cora_wave_batch_f32,"a",@progbits
	.sectionflags	@""
	.align	4
.nv.constant0.cora_wave_batch_f32:
	.zero		952


//--------------------- SYMBOLS --------------------------

	.type		.nv.reservedSmem.offset0,@object
	.size		.nv.reservedSmem.offset0,0x4
	.type		.nv.reservedSmem.cap,@object
	.size		.nv.reservedSmem.cap,0x4
